def attn_fwd(
    Q,
    K,
    V,
    Out,
    Lse,
    sm_scale,
    stride_qz,
    stride_qh,
    stride_qm,
    stride_qk,
    stride_kz,
    stride_kh,
    stride_kn,
    stride_kk,
    stride_vz,
    stride_vh,
    stride_vn,
    stride_vk,
    stride_oz,
    stride_oh,
    stride_om,
    stride_ok,
    seqlen_q,
    seqlen_k,
    BLOCK_M: tl.constexpr,
    BLOCK_N: tl.constexpr,
    HEAD_DIM: tl.constexpr,
    CAUSAL: tl.constexpr,
):
    start_m = tl.program_id(0)
    off_hz = tl.program_id(1)
    q_off = off_hz * stride_qh
    k_off = off_hz * stride_kh
    v_off = off_hz * stride_vh
    offs_m = start_m * BLOCK_M + tl.arange(0, BLOCK_M)
    offs_d = tl.arange(0, HEAD_DIM)
    offs_n = tl.arange(0, BLOCK_N)
    q_ptrs = Q + q_off + offs_m[:, None] * stride_qm + offs_d[None, :] * stride_qk
    k_ptrs = K + k_off + offs_d[:, None] * stride_kk + offs_n[None, :] * stride_kn
    v_ptrs = V + v_off + offs_n[:, None] * stride_vn + offs_d[None, :] * stride_vk
    m_i = tl.full([BLOCK_M], float("-inf"), dtype=tl.float32)
    l_i = tl.zeros([BLOCK_M], dtype=tl.float32) + 1.0
    acc = tl.zeros([BLOCK_M, HEAD_DIM], dtype=tl.float32)
    q = tl.load(q_ptrs)
    acc, l_i, m_i = _attn_fwd_inner(
        acc,
        l_i,
        m_i,
        q,
        k_ptrs,
        v_ptrs,
        sm_scale,
        stride_kn,
        stride_vn,
        start_m,
        seqlen_k,
        BLOCK_M,
        BLOCK_N,
        HEAD_DIM,
        CAUSAL,
    )
    acc = acc / l_i[:, None]
    lse = m_i + tl.math.log2(l_i) / 1.4426950408889634
    o_ptrs = (
        Out
        + off_hz * stride_oh
        + offs_m[:, None] * stride_om
        + offs_d[None, :] * stride_ok
    )
    tl.store(o_ptrs, acc.to(Out.dtype.element_ty))
    tl.store(Lse + off_hz * seqlen_q + offs_m, lse)

# config = {"BLOCK_M": 256, "BLOCK_N": 64, "HEAD_DIM": 128, "arch": "sm_100", "causal": false, "dtype": "fp16", "num_stages": 3, "num_warps": 16}
# arch = sm_100


// ===== COMPILED SASS (sm_100a) =====

	.target	sm_100a

	.elftype	@"ET_EXEC"


//--------------------- .note.nv.tkinfo           --------------------------
	.section	.note.nv.tkinfo,"",@"SHT_NOTE"
	.sectionflags	@"SHF_NOTE_NV_TKINFO"
	.tkinfo
        /*0018*/ 	.word	0x00000081
        /*0030*/ 	.string	""
        /*0030*/ 	.string	"ptxas-blackwell"
        /*0030*/ 	.string	"Cuda compilation tools, release 12.9, V12.9.86"
        /*0030*/ 	.string	"Build cuda_12.9.r12.9/compiler.36037853_0"
        /*0030*/ 	.string	"-v  -suppress-debug-info  -lineinfo  -arch sm_100a "



//--------------------- .note.nv.cuver            --------------------------
	.section	.note.nv.cuver,"",@"SHT_NOTE"
	.sectionflags	@"SHF_NOTE_NV_CUVER"
        /*0018*/ 	.short	0x0001
        /*001a*/ 	.short	0x0064
        /*001c*/ 	.short	0x0001
        /*001e*/ 	.short	0x0000
        /*0020*/ 	.short	0x0001
        /*0022*/ 	.short	0x0000


//--------------------- .nv.info                  --------------------------
	.section	.nv.info,"",@"SHT_CUDA_INFO"
	.align	4


	//----- nvinfo : EIATTR_REGCOUNT
	.align		4
        /*0000*/ 	.byte	0x04, 0x2f
        /*0002*/ 	.short	(.L_2 - .L_1)
	.align		4
.L_1:
        /*0004*/ 	.word	index@(attn_fwd)
        /*0008*/ 	.word	0x00000080


	//----- nvinfo : EIATTR_FRAME_SIZE
	.align		4
.L_2:
        /*000c*/ 	.byte	0x04, 0x11
        /*000e*/ 	.short	(.L_4 - .L_3)
	.align		4
.L_3:
        /*0010*/ 	.word	index@(attn_fwd)
        /*0014*/ 	.word	0x00000220


	//----- nvinfo : EIATTR_MIN_STACK_SIZE
	.align		4
.L_4:
        /*0018*/ 	.byte	0x04, 0x12
        /*001a*/ 	.short	(.L_6 - .L_5)
	.align		4
.L_5:
        /*001c*/ 	.word	index@(attn_fwd)
        /*0020*/ 	.word	0x00000220
.L_6:


//--------------------- .nv.info.attn_fwd         --------------------------
	.section	.nv.info.attn_fwd,"",@"SHT_CUDA_INFO"
	.sectionflags	@""
	.align	4


	//----- nvinfo : EIATTR_CUDA_API_VERSION
	.align		4
        /*0000*/ 	.byte	0x04, 0x37
        /*0002*/ 	.short	(.L_8 - .L_7)
.L_7:
        /*0004*/ 	.word	0x00000081


	//----- nvinfo : EIATTR_KPARAM_INFO
	.align		4
.L_8:
        /*0008*/ 	.byte	0x04, 0x17
        /*000a*/ 	.short	(.L_10 - .L_9)
.L_9:
        /*000c*/ 	.word	0x00000000
        /*0010*/ 	.short	0x0019
        /*0012*/ 	.short	0x0080
        /*0014*/ 	.byte	0x00, 0xf4, 0x21, 0x00


	//----- nvinfo : EIATTR_KPARAM_INFO
	.align		4
.L_10:
        /*0018*/ 	.byte	0x04, 0x17
        /*001a*/ 	.short	(.L_12 - .L_11)
.L_11:
        /*001c*/ 	.word	0x00000000
        /*0020*/ 	.short	0x0018
        /*0022*/ 	.short	0x0078
        /*0024*/ 	.byte	0x00, 0xf4, 0x21, 0x00


	//----- nvinfo : EIATTR_KPARAM_INFO
	.align		4
.L_12:
        /*0028*/ 	.byte	0x04, 0x17
        /*002a*/ 	.short	(.L_14 - .L_13)
.L_13:
        /*002c*/ 	.word	0x00000000
        /*0030*/ 	.short	0x0017
        /*0032*/ 	.short	0x0070
        /*0034*/ 	.byte	0x00, 0xf0, 0x11, 0x00


	//----- nvinfo : EIATTR_KPARAM_INFO
	.align		4
.L_14:
        /*0038*/ 	.byte	0x04, 0x17
        /*003a*/ 	.short	(.L_16 - .L_15)
.L_15:
        /*003c*/ 	.word	0x00000000
        /*0040*/ 	.short	0x0016
        /*0042*/ 	.short	0x006c
        /*0044*/ 	.byte	0x00, 0xf0, 0x11, 0x00


	//----- nvinfo : EIATTR_KPARAM_INFO
	.align		4
.L_16:
        /*0048*/ 	.byte	0x04, 0x17
        /*004a*/ 	.short	(.L_18 - .L_17)
.L_17:
        /*004c*/ 	.word	0x00000000
        /*0050*/ 	.short	0x0015
        /*0052*/ 	.short	0x0068
        /*0054*/ 	.byte	0x00, 0xf0, 0x11, 0x00


	//----- nvinfo : EIATTR_KPARAM_INFO
	.align		4
.L_18:
        /*0058*/ 	.byte	0x04, 0x17
        /*005a*/ 	.short	(.L_20 - .L_19)
.L_19:
        /*005c*/ 	.word	0x00000000
        /*0060*/ 	.short	0x0014
        /*0062*/ 	.short	0x0064
        /*0064*/ 	.byte	0x00, 0xf0, 0x11, 0x00


	//----- nvinfo : EIATTR_KPARAM_INFO
	.align		4
.L_20:
        /*0068*/ 	.byte	0x04, 0x17
        /*006a*/ 	.short	(.L_22 - .L_21)
.L_21:
        /*006c*/ 	.word	0x00000000
        /*0070*/ 	.short	0x0013
        /*0072*/ 	.short	0x0060
        /*0074*/ 	.byte	0x00, 0xf0, 0x11, 0x00


	//----- nvinfo : EIATTR_KPARAM_INFO
	.align		4
.L_22:
        /*0078*/ 	.byte	0x04, 0x17
        /*007a*/ 	.short	(.L_24 - .L_23)
.L_23:
        /*007c*/ 	.word	0x00000000
        /*0080*/ 	.short	0x0012
        /*0082*/ 	.short	0x005c
        /*0084*/ 	.byte	0x00, 0xf0, 0x11, 0x00


	//----- nvinfo : EIATTR_KPARAM_INFO
	.align		4
.L_24:
        /*0088*/ 	.byte	0x04, 0x17
        /*008a*/ 	.short	(.L_26 - .L_25)
.L_25:
        /*008c*/ 	.word	0x00000000
        /*0090*/ 	.short	0x0011
        /*0092*/ 	.short	0x0058
        /*0094*/ 	.byte	0x00, 0xf0, 0x11, 0x00


	//----- nvinfo : EIATTR_KPARAM_INFO
	.align		4
.L_26:
        /*0098*/ 	.byte	0x04, 0x17
        /*009a*/ 	.short	(.L_28 - .L_27)
.L_27:
        /*009c*/ 	.word	0x00000000
        /*00a0*/ 	.short	0x0010
        /*00a2*/ 	.short	0x0054
        /*00a4*/ 	.byte	0x00, 0xf0, 0x11, 0x00


	//----- nvinfo : EIATTR_KPARAM_INFO
	.align		4
.L_28:
        /*00a8*/ 	.byte	0x04, 0x17
        /*00aa*/ 	.short	(.L_30 - .L_29)
.L_29:
        /*00ac*/ 	.word	0x00000000
        /*00b0*/ 	.short	0x000f
        /*00b2*/ 	.short	0x0050
        /*00b4*/ 	.byte	0x00, 0xf0, 0x11, 0x00


	//----- nvinfo : EIATTR_KPARAM_INFO
	.align		4
.L_30:
        /*00b8*/ 	.byte	0x04, 0x17
        /*00ba*/ 	.short	(.L_32 - .L_31)
.L_31:
        /*00bc*/ 	.word	0x00000000
        /*00c0*/ 	.short	0x000e
        /*00c2*/ 	.short	0x004c
        /*00c4*/ 	.byte	0x00, 0xf0, 0x11, 0x00


	//----- nvinfo : EIATTR_KPARAM_INFO
	.align		4
.L_32:
        /*00c8*/ 	.byte	0x04, 0x17
        /*00ca*/ 	.short	(.L_34 - .L_33)
.L_33:
        /*00cc*/ 	.word	0x00000000
        /*00d0*/ 	.short	0x000d
        /*00d2*/ 	.short	0x0048
        /*00d4*/ 	.byte	0x00, 0xf0, 0x11, 0x00


	//----- nvinfo : EIATTR_KPARAM_INFO
	.align		4
.L_34:
        /*00d8*/ 	.byte	0x04, 0x17
        /*00da*/ 	.short	(.L_36 - .L_35)
.L_35:
        /*00dc*/ 	.word	0x00000000
        /*00e0*/ 	.short	0x000c
        /*00e2*/ 	.short	0x0044
        /*00e4*/ 	.byte	0x00, 0xf0, 0x11, 0x00


	//----- nvinfo : EIATTR_KPARAM_INFO
	.align		4
.L_36:
        /*00e8*/ 	.byte	0x04, 0x17
        /*00ea*/ 	.short	(.L_38 - .L_37)
.L_37:
        /*00ec*/ 	.word	0x00000000
        /*00f0*/ 	.short	0x000b
        /*00f2*/ 	.short	0x0040
        /*00f4*/ 	.byte	0x00, 0xf0, 0x11, 0x00


	//----- nvinfo : EIATTR_KPARAM_INFO
	.align		4
.L_38:
        /*00f8*/ 	.byte	0x04, 0x17
        /*00fa*/ 	.short	(.L_40 - .L_39)
.L_39:
        /*00fc*/ 	.word	0x00000000
        /*0100*/ 	.short	0x000a
        /*0102*/ 	.short	0x003c
        /*0104*/ 	.byte	0x00, 0xf0, 0x11, 0x00


	//----- nvinfo : EIATTR_KPARAM_INFO
	.align		4
.L_40:
        /*0108*/ 	.byte	0x04, 0x17
        /*010a*/ 	.short	(.L_42 - .L_41)
.L_41:
        /*010c*/ 	.word	0x00000000
        /*0110*/ 	.short	0x0009
        /*0112*/ 	.short	0x0038
        /*0114*/ 	.byte	0x00, 0xf0, 0x11, 0x00


	//----- nvinfo : EIATTR_KPARAM_INFO
	.align		4
.L_42:
        /*0118*/ 	.byte	0x04, 0x17
        /*011a*/ 	.short	(.L_44 - .L_43)
.L_43:
        /*011c*/ 	.word	0x00000000
        /*0120*/ 	.short	0x0008
        /*0122*/ 	.short	0x0034
        /*0124*/ 	.byte	0x00, 0xf0, 0x11, 0x00


	//----- nvinfo : EIATTR_KPARAM_INFO
	.align		4
.L_44:
        /*0128*/ 	.byte	0x04, 0x17
        /*012a*/ 	.short	(.L_46 - .L_45)
.L_45:
        /*012c*/ 	.word	0x00000000
        /*0130*/ 	.short	0x0007
        /*0132*/ 	.short	0x0030
        /*0134*/ 	.byte	0x00, 0xf0, 0x11, 0x00


	//----- nvinfo : EIATTR_KPARAM_INFO
	.align		4
.L_46:
        /*0138*/ 	.byte	0x04, 0x17
        /*013a*/ 	.short	(.L_48 - .L_47)
.L_47:
        /*013c*/ 	.word	0x00000000
        /*0140*/ 	.short	0x0006
        /*0142*/ 	.short	0x002c
        /*0144*/ 	.byte	0x00, 0xf0, 0x11, 0x00


	//----- nvinfo : EIATTR_KPARAM_INFO
	.align		4
.L_48:
        /*0148*/ 	.byte	0x04, 0x17
        /*014a*/ 	.short	(.L_50 - .L_49)
.L_49:
        /*014c*/ 	.word	0x00000000
        /*0150*/ 	.short	0x0005
        /*0152*/ 	.short	0x0028
        /*0154*/ 	.byte	0x00, 0xf0, 0x11, 0x00


	//----- nvinfo : EIATTR_KPARAM_INFO
	.align		4
.L_50:
        /*0158*/ 	.byte	0x04, 0x17
        /*015a*/ 	.short	(.L_52 - .L_51)
.L_51:
        /*015c*/ 	.word	0x00000000
        /*0160*/ 	.short	0x0004
        /*0162*/ 	.short	0x0020
        /*0164*/ 	.byte	0x00, 0xf4, 0x21, 0x00


	//----- nvinfo : EIATTR_KPARAM_INFO
	.align		4
.L_52:
        /*0168*/ 	.byte	0x04, 0x17
        /*016a*/ 	.short	(.L_54 - .L_53)
.L_53:
        /*016c*/ 	.word	0x00000000
        /*0170*/ 	.short	0x0003
        /*0172*/ 	.short	0x0018
        /*0174*/ 	.byte	0x00, 0xf4, 0x21, 0x00


	//----- nvinfo : EIATTR_KPARAM_INFO
	.align		4
.L_54:
        /*0178*/ 	.byte	0x04, 0x17
        /*017a*/ 	.short	(.L_56 - .L_55)
.L_55:
        /*017c*/ 	.word	0x00000000
        /*0180*/ 	.short	0x0002
        /*0182*/ 	.short	0x0010
        /*0184*/ 	.byte	0x00, 0xf4, 0x21, 0x00


	//----- nvinfo : EIATTR_KPARAM_INFO
	.align		4
.L_56:
        /*0188*/ 	.byte	0x04, 0x17
        /*018a*/ 	.short	(.L_58 - .L_57)
.L_57:
        /*018c*/ 	.word	0x00000000
        /*0190*/ 	.short	0x0001
        /*0192*/ 	.short	0x0008
        /*0194*/ 	.byte	0x00, 0xf4, 0x21, 0x00


	//----- nvinfo : EIATTR_KPARAM_INFO
	.align		4
.L_58:
        /*0198*/ 	.byte	0x04, 0x17
        /*019a*/ 	.short	(.L_60 - .L_59)
.L_59:
        /*019c*/ 	.word	0x00000000
        /*01a0*/ 	.short	0x0000
        /*01a2*/ 	.short	0x0000
        /*01a4*/ 	.byte	0x00, 0xf4, 0x21, 0x00


	//----- nvinfo : EIATTR_SPARSE_MMA_MASK
	.align		4
.L_60:
        /*01a8*/ 	.byte	0x03, 0x50
        /*01aa*/ 	.short	0x0000


	//----- nvinfo : EIATTR_MAXREG_COUNT
	.align		4
        /*01ac*/ 	.byte	0x03, 0x1b
        /*01ae*/ 	.short	0x0080


	//----- nvinfo : EIATTR_NUM_BARRIERS
	.align		4
        /*01b0*/ 	.byte	0x02, 0x4c
        /*01b2*/ 	.byte	0x01
	.zero		1


	//----- nvinfo : EIATTR_ANNOTATIONS
	.align		4
        /*01b4*/ 	.byte	0x04, 0x55
        /*01b6*/ 	.short	(.L_62 - .L_61)


	//   ....[0]....
.L_61:
        /*01b8*/ 	.word	0x00000001
        /*01bc*/ 	.byte	0x30, 0x16, 0x00, 0x00, 0x01, 0x00, 0x00, 0x00, 0x50, 0x16, 0x00, 0x00, 0x01, 0x00, 0x00, 0x00
        /* <DEDUP_REMOVED lines=118> */
        /*092c*/ 	.byte	0x90, 0x5d, 0x00, 0x00, 0x01, 0x00, 0x00, 0x00, 0xa0, 0x5d, 0x00, 0x00


	//----- nvinfo : EIATTR_COOP_GROUP_MASK_REGIDS
	.align		4
.L_62:
        /*0938*/ 	.byte	0x04, 0x29
        /*093a*/ 	.short	(.L_64 - .L_63)


	//   ....[0]....
.L_63:
        /*093c*/ 	.word	0xffffffff


	//   ....[1]....
        /*0940*/ 	.word	0xffffffff


	//   ....[2]....
        /*0944*/ 	.word	0xffffffff


	//   ....[3]....
        /*0948*/ 	.word	0xffffffff


	//   ....[4]....
        /*094c*/ 	.word	0xffffffff


	//   ....[5]....
        /*0950*/ 	.word	0xffffffff


	//   ....[6]....
        /*0954*/ 	.word	0xffffffff


	//   ....[7]....
        /*0958*/ 	.word	0xffffffff


	//----- nvinfo : EIATTR_COOP_GROUP_INSTR_OFFSETS
	.align		4
.L_64:
        /*095c*/ 	.byte	0x04, 0x28
        /*095e*/ 	.short	(.L_66 - .L_65)


	//   ....[0]....
.L_65:
        /*0960*/ 	.word	0x00003950


	//   ....[1]....
        /*0964*/ 	.word	0x000039f0


	//   ....[2]....
        /*0968*/ 	.word	0x00003a20


	//   ....[3]....
        /*096c*/ 	.word	0x00003a50


	//   ....[4]....
        /*0970*/ 	.word	0x000057c0


	//   ....[5]....
        /*0974*/ 	.word	0x000057f0


	//   ....[6]....
        /*0978*/ 	.word	0x00005900


	//   ....[7]....
        /*097c*/ 	.word	0x00005910


	//----- nvinfo : EIATTR_VRC_CTA_INIT_COUNT
	.align		4
.L_66:
        /*0980*/ 	.byte	0x02, 0x4a
	.zero		1
	.zero		1


	//----- nvinfo : EIATTR_EXIT_INSTR_OFFSETS
	.align		4
        /*0984*/ 	.byte	0x04, 0x1c
        /*0986*/ 	.short	(.L_68 - .L_67)


	//   ....[0]....
.L_67:
        /*0988*/ 	.word	0x00008830


	//   ....[1]....
        /*098c*/ 	.word	0x00008860


	//----- nvinfo : EIATTR_REQNTID
	.align		4
.L_68:
        /*0990*/ 	.byte	0x04, 0x10
        /*0992*/ 	.short	(.L_70 - .L_69)
.L_69:
        /*0994*/ 	.word	0x00000200
        /*0998*/ 	.word	0x00000001
        /*099c*/ 	.word	0x00000001


	//----- nvinfo : EIATTR_CBANK_PARAM_SIZE
	.align		4
.L_70:
        /*09a0*/ 	.byte	0x03, 0x19
        /*09a2*/ 	.short	0x0088


	//----- nvinfo : EIATTR_PARAM_CBANK
	.align		4
        /*09a4*/ 	.byte	0x04, 0x0a
        /*09a6*/ 	.short	(.L_72 - .L_71)
	.align		4
.L_71:
        /*09a8*/ 	.word	index@(.nv.constant0.attn_fwd)
        /*09ac*/ 	.short	0x0380
        /*09ae*/ 	.short	0x0088


	//----- nvinfo : EIATTR_SW_WAR
	.align		4
.L_72:
        /*09b0*/ 	.byte	0x04, 0x36
        /*09b2*/ 	.short	(.L_74 - .L_73)
.L_73:
        /*09b4*/ 	.word	0x00000008
.L_74:


//--------------------- .nv.compat                --------------------------
	.section	.nv.compat,"",@"SHT_CUDA_COMPAT_INFO"
	.align	4
        /*0000*/ 	.byte	0x02, 0x02, 0x01, 0x00, 0x02, 0x05, 0x05, 0x00, 0x02, 0x03, 0x00, 0x00, 0x02, 0x06, 0x01, 0x00


//--------------------- .nv.callgraph             --------------------------
	.section	.nv.callgraph,"",@"SHT_CUDA_CALLGRAPH"
	.align	4
	.sectionentsize	8
	.align		4
        /*0000*/ 	.word	0x00000000
	.align		4
        /*0004*/ 	.word	0xffffffff
	.align		4
        /*0008*/ 	.word	0x00000000
	.align		4
        /*000c*/ 	.word	0xfffffffe
	.align		4
        /*0010*/ 	.word	0x00000000
	.align		4
        /*0014*/ 	.word	0xfffffffd
	.align		4
        /*0018*/ 	.word	0x00000000
	.align		4
        /*001c*/ 	.word	0xfffffffc


//--------------------- .nv.constant4             --------------------------
	.section	.nv.constant4,"a",@progbits
	.align	8
	.align		8
.nv.constant4:
        /*0000*/ 	.dword	_$_str


//--------------------- .text.attn_fwd            --------------------------
	.section	.text.attn_fwd,"ax",@progbits
	.align	128
        .global         attn_fwd
        .type           attn_fwd,@function
        .size           attn_fwd,(.L_x_3 - attn_fwd)
        .other          attn_fwd,@"STO_CUDA_ENTRY STV_DEFAULT"
attn_fwd:
.text.attn_fwd:
[----:B------:R-:W0:Y:S01]  /*0000*/  LDC R1, c[0x0][0x37c] ;  /* 0x0000df00ff017b82 */ /* 0x000e220000000800 */
[----:B------:R-:W1:Y:S07]  /*0010*/  S2R R0, SR_TID.X ;  /* 0x0000000000007919 */ /* 0x000e6e0000002100 */
[----:B------:R-:W2:Y:S01]  /*0020*/  LDC R8, c[0x0][0x3b8] ;  /* 0x0000ee00ff087b82 */ /* 0x000ea20000000800 */
[----:B------:R-:W3:Y:S01]  /*0030*/  LDCU.64 UR4, c[0x0][0x3b0] ;  /* 0x00007600ff0477ac */ /* 0x000ee20008000a00 */
[----:B0-----:R-:W-:Y:S01]  /*0040*/  VIADD R1, R1, 0xfffffde0 ;  /* 0xfffffde001017836 */ /* 0x001fe20000000000 */
[----:B------:R-:W0:Y:S01]  /*0050*/  S2R R3, SR_CTAID.X ;  /* 0x0000000000037919 */ /* 0x000e220000002500 */
[----:B------:R-:W4:Y:S04]  /*0060*/  LDCU.64 UR8, c[0x0][0x358] ;  /* 0x00006b00ff0877ac */ /* 0x000f280008000a00 */
[----:B------:R-:W3:Y:S08]  /*0070*/  S2UR UR7, SR_CTAID.Y ;  /* 0x00000000000779c3 */ /* 0x000ef00000002600 */
[----:B------:R-:W5:Y:S01]  /*0080*/  LDC.64 R10, c[0x0][0x380] ;  /* 0x0000e000ff0a7b82 */ /* 0x000f620000000a00 */
[----:B-1----:R-:W-:Y:S01]  /*0090*/  SHF.R.U32.HI R7, RZ, 0x8, R0 ;  /* 0x00000008ff077819 */ /* 0x002fe20000011600 */
[----:B---3--:R-:W-:Y:S01]  /*00a0*/  UIMAD UR4, UR7, UR4, URZ ;  /* 0x00000004070472a4 */ /* 0x008fe2000f8e02ff */
[----:B------:R-:W-:-:S02]  /*00b0*/  LOP3.LUT R2, R0, 0xff, RZ, 0xc0, !PT ;  /* 0x000000ff00027812 */ /* 0x000fc400078ec0ff */
[----:B------:R-:W-:Y:S01]  /*00c0*/  SGXT.U32 R7, R7, 0x1 ;  /* 0x000000010707781a */ /* 0x000fe20000000000 */
[----:B------:R-:W-:Y:S02]  /*00d0*/  USHF.L.U32 UR6, UR4, 0x1, URZ ;  /* 0x0000000104067899 */ /* 0x000fe400080006ff */
[----:B0-----:R-:W-:Y:S02]  /*00e0*/  IMAD R4, R3, 0x100, R2 ;  /* 0x0000010003047824 */ /* 0x001fe400078e0202 */
[----:B--2---:R-:W-:Y:S02]  /*00f0*/  IMAD R6, R7, R8, RZ ;  /* 0x0000000807067224 */ /* 0x004fe400078e02ff */
[----:B------:R-:W-:Y:S01]  /*0100*/  IMAD R3, R4, UR5, RZ ;  /* 0x0000000504037c24 */ /* 0x000fe2000f8e02ff */
[----:B------:R-:W-:Y:S01]  /*0110*/  UIMAD.WIDE UR4, UR4, 0x2, URZ ;  /* 0x00000002040478a5 */ /* 0x000fe2000f8e02ff */
[----:B------:R-:W-:Y:S02]  /*0120*/  IMAD R16, R8, 0x2, R6 ;  /* 0x0000000208107824 */ /* 0x000fe400078e0206 */
[C---:B------:R-:W-:Y:S01]  /*0130*/  IMAD.HI R4, R3.reuse, 0x2, RZ ;  /* 0x0000000203047827 */ /* 0x040fe200078e02ff */
[----:B------:R-:W-:-:S03]  /*0140*/  SHF.L.U32 R5, R3, 0x1, RZ ;  /* 0x0000000103057819 */ /* 0x000fc600000006ff */
[----:B------:R-:W-:Y:S01]  /*0150*/  IMAD R18, R8, 0x2, R16 ;  /* 0x0000000208127824 */ /* 0x000fe200078e0210 */
[----:B-----5:R-:W-:-:S04]  /*0160*/  IADD3 R5, P0, P1, R5, UR6, R10 ;  /* 0x0000000605057c10 */ /* 0x020fc8000f91e00a */
[----:B------:R-:W-:Y:S02]  /*0170*/  LEA R20, R8, R18, 0x1 ;  /* 0x0000001208147211 */ /* 0x000fe400078e08ff */
[----:B------:R-:W-:Y:S01]  /*0180*/  IADD3.X R3, PT, PT, R4, UR5, R11, P0, P1 ;  /* 0x0000000504037c10 */ /* 0x000fe200087e240b */
[----:B------:R-:W0:Y:S01]  /*0190*/  S2UR UR6, SR_CgaCtaId ;  /* 0x00000000000679c3 */ /* 0x000e220000008800 */
[-C--:B------:R-:W-:Y:S01]  /*01a0*/  LEA R10, P0, R6, R5.reuse, 0x1 ;  /* 0x00000005060a7211 */ /* 0x080fe200078008ff */
[----:B------:R-:W-:Y:S01]  /*01b0*/  IMAD R22, R8, 0x2, R20 ;  /* 0x0000000208167824 */ /* 0x000fe200078e0214 */
[----:B------:R-:W-:Y:S01]  /*01c0*/  LEA R12, P1, R16, R5, 0x1 ;  /* 0x00000005100c7211 */ /* 0x000fe200078208ff */
[----:B------:R-:W-:Y:S01]  /*01d0*/  UMOV UR4, 0x400 ;  /* 0x0000040000047882 */ /* 0x000fe20000000000 */
[----:B------:R-:W-:Y:S01]  /*01e0*/  LEA.HI.X.SX32 R11, R6, R3, 0x1, P0 ;  /* 0x00000003060b7211 */ /* 0x000fe200000f0eff */
[----:B------:R-:W-:Y:S01]  /*01f0*/  IMAD R24, R8, 0x2, R22 ;  /* 0x0000000208187824 */ /* 0x000fe200078e0216 */
[----:B------:R-:W-:Y:S01]  /*0200*/  LEA R14, P0, R18, R5, 0x1 ;  /* 0x00000005120e7211 */ /* 0x000fe200078008ff */
[----:B------:R-:W1:Y:S01]  /*0210*/  LDCU UR5, c[0x0][0x3f0] ;  /* 0x00007e00ff0577ac */ /* 0x000e620008000800 */
[----:B------:R-:W-:Y:S01]  /*0220*/  LEA.HI.X.SX32 R13, R16, R3, 0x1, P1 ;  /* 0x00000003100d7211 */ /* 0x000fe200008f0eff */
[----:B----4-:R-:W2:Y:S01]  /*0230*/  LDG.E.U16 R4, desc[UR8][R10.64] ;  /* 0x000000080a047981 */ /* 0x010ea2000c1e1500 */
[----:B------:R-:W-:-:S02]  /*0240*/  LEA R26, R8, R24, 0x1 ;  /* 0x00000018081a7211 */ /* 0x000fc400078e08ff */
[----:B------:R-:W-:Y:S01]  /*0250*/  LEA.HI.X.SX32 R15, R18, R3, 0x1, P0 ;  /* 0x00000003120f7211 */ /* 0x000fe200000f0eff */
[----:B------:R3:W4:Y:S01]  /*0260*/  LDG.E.U16 R6, desc[UR8][R12.64] ;  /* 0x000000080c067981 */ /* 0x000722000c1e1500 */
[-C--:B------:R-:W-:Y:S02]  /*0270*/  LEA R16, P0, R20, R5.reuse, 0x1 ;  /* 0x0000000514107211 */ /* 0x080fe400078008ff */
[----:B------:R-:W-:Y:S01]  /*0280*/  LEA R18, P1, R22, R5, 0x1 ;  /* 0x0000000516127211 */ /* 0x000fe200078208ff */
[----:B------:R5:W2:Y:S01]  /*0290*/  LDG.E.U16 R7, desc[UR8][R14.64] ;  /* 0x000000080e077981 */ /* 0x000aa2000c1e1500 */
[----:B------:R-:W-:Y:S02]  /*02a0*/  LEA.HI.X.SX32 R17, R20, R3, 0x1, P0 ;  /* 0x0000000314117211 */ /* 0x000fe400000f0eff */
[----:B------:R-:W-:Y:S01]  /*02b0*/  LEA R20, P0, R24, R5, 0x1 ;  /* 0x0000000518147211 */ /* 0x000fe200078008ff */
[----:B---3--:R-:W-:Y:S01]  /*02c0*/  IMAD R12, R8, 0x2, R26 ;  /* 0x00000002080c7824 */ /* 0x008fe200078e021a */
[-C--:B------:R-:W-:Y:S01]  /*02d0*/  LEA.HI.X.SX32 R19, R22, R3.reuse, 0x1, P1 ;  /* 0x0000000316137211 */ /* 0x080fe200008f0eff */
[----:B------:R3:W2:Y:S02]  /*02e0*/  LDG.E.U16 R9, desc[UR8][R16.64] ;  /* 0x0000000810097981 */ /* 0x0006a4000c1e1500 */
[----:B------:R-:W-:Y:S01]  /*02f0*/  IMAD R28, R8, 0x2, R12 ;  /* 0x00000002081c7824 */ /* 0x000fe200078e020c */
[----:B------:R-:W-:Y:S01]  /*0300*/  LEA.HI.X.SX32 R21, R24, R3, 0x1, P0 ;  /* 0x0000000318157211 */ /* 0x000fe200000f0eff */
[----:B------:R0:W2:Y:S01]  /*0310*/  LDG.E.U16 R10, desc[UR8][R18.64] ;  /* 0x00000008120a7981 */ /* 0x0000a2000c1e1500 */
[----:B------:R-:W-:-:S02]  /*0320*/  LEA R22, P0, R26, R5, 0x1 ;  /* 0x000000051a167211 */ /* 0x000fc400078008ff */
[----:B-----5:R-:W-:Y:S01]  /*0330*/  LEA R14, R8, R28, 0x1 ;  /* 0x0000001c080e7211 */ /* 0x020fe200078e08ff */
[----:B------:R5:W2:Y:S01]  /*0340*/  LDG.E.U16 R11, desc[UR8][R20.64] ;  /* 0x00000008140b7981 */ /* 0x000aa2000c1e1500 */
[----:B------:R-:W-:Y:S02]  /*0350*/  LEA.HI.X.SX32 R23, R26, R3, 0x1, P0 ;  /* 0x000000031a177211 */ /* 0x000fe400000f0eff */
[-C--:B------:R-:W-:Y:S01]  /*0360*/  LEA R24, P0, R12, R5.reuse, 0x1 ;  /* 0x000000050c187211 */ /* 0x080fe200078008ff */
[----:B---3--:R-:W-:Y:S01]  /*0370*/  IMAD R16, R8, 0x2, R14 ;  /* 0x0000000208107824 */ /* 0x008fe200078e020e */
[----:B------:R-:W-:Y:S02]  /*0380*/  LEA R26, P1, R28, R5, 0x1 ;  /* 0x000000051c1a7211 */ /* 0x000fe400078208ff */
[-C--:B------:R-:W-:Y:S01]  /*0390*/  LEA.HI.X.SX32 R25, R12, R3.reuse, 0x1, P0 ;  /* 0x000000030c197211 */ /* 0x080fe200000f0eff */
[----:B0-----:R-:W-:Y:S01]  /*03a0*/  IMAD R18, R8, 0x2, R16 ;  /* 0x0000000208127824 */ /* 0x001fe200078e0210 */
[----:B------:R-:W-:Y:S01]  /*03b0*/  LEA.HI.X.SX32 R27, R28, R3, 0x1, P1 ;  /* 0x000000031c1b7211 */ /* 0x000fe200008f0eff */
[----:B------:R0:W3:Y:S01]  /*03c0*/  LDG.E.U16 R12, desc[UR8][R22.64] ;  /* 0x00000008160c7981 */ /* 0x0000e2000c1e1500 */
[----:B------:R-:W-:-:S02]  /*03d0*/  LEA R28, P0, R14, R5, 0x1 ;  /* 0x000000050e1c7211 */ /* 0x000fc400078008ff */
[----:B------:R-:W-:Y:S01]  /*03e0*/  LEA R32, R8, R18, 0x1 ;  /* 0x0000001208207211 */ /* 0x000fe200078e08ff */
[----:B------:R1:W2:Y:S01]  /*03f0*/  LDG.E.U16 R13, desc[UR8][R24.64] ;  /* 0x00000008180d7981 */ /* 0x0002a2000c1e1500 */
[----:B------:R-:W-:Y:S02]  /*0400*/  LEA.HI.X.SX32 R29, R14, R3, 0x1, P0 ;  /* 0x000000030e1d7211 */ /* 0x000fe400000f0eff */
[-C--:B-----5:R-:W-:Y:S01]  /*0410*/  LEA R20, P0, R16, R5.reuse, 0x1 ;  /* 0x0000000510147211 */ /* 0x0a0fe200078008ff */
[----:B------:R-:W-:Y:S01]  /*0420*/  IMAD R34, R8, 0x2, R32 ;  /* 0x0000000208227824 */ /* 0x000fe200078e0220 */
[----:B------:R-:W-:Y:S01]  /*0430*/  LEA R30, P1, R32, R5, 0x1 ;  /* 0x00000005201e7211 */ /* 0x000fe200078208ff */
[----:B------:R5:W2:Y:S01]  /*0440*/  LDG.E.U16 R14, desc[UR8][R26.64] ;  /* 0x000000081a0e7981 */ /* 0x000aa2000c1e1500 */
[----:B------:R-:W-:Y:S02]  /*0450*/  LEA.HI.X.SX32 R21, R16, R3, 0x1, P0 ;  /* 0x0000000310157211 */ /* 0x000fe400000f0eff */
[----:B0-----:R-:W-:Y:S01]  /*0460*/  LEA R22, P0, R18, R5, 0x1 ;  /* 0x0000000512167211 */ /* 0x001fe200078008ff */
[----:B------:R0:W2:Y:S01]  /*0470*/  LDG.E.U16 R15, desc[UR8][R28.64] ;  /* 0x000000081c0f7981 */ /* 0x0000a2000c1e1500 */
[-C--:B------:R-:W-:Y:S01]  /*0480*/  LEA.HI.X.SX32 R31, R32, R3.reuse, 0x1, P1 ;  /* 0x00000003201f7211 */ /* 0x080fe200008f0eff */
[----:B------:R-:W-:Y:S01]  /*0490*/  IMAD R32, R8, 0x2, R34 ;  /* 0x0000000208207824 */ /* 0x000fe200078e0222 */
[----:B------:R-:W-:Y:S01]  /*04a0*/  LEA.HI.X.SX32 R23, R18, R3, 0x1, P0 ;  /* 0x0000000312177211 */ /* 0x000fe200000f0eff */
[----:B------:R-:W2:Y:S01]  /*04b0*/  LDG.E.U16 R16, desc[UR8][R20.64] ;  /* 0x0000000814107981 */ /* 0x000ea2000c1e1500 */
[----:B-1----:R-:W-:-:S03]  /*04c0*/  LEA R24, P0, R34, R5, 0x1 ;  /* 0x0000000522187211 */ /* 0x002fc600078008ff */
[----:B------:R-:W2:Y:S01]  /*04d0*/  LDG.E.U16 R18, desc[UR8][R30.64] ;  /* 0x000000081e127981 */ /* 0x000ea2000c1e1500 */
[----:B------:R-:W-:Y:S02]  /*04e0*/  LEA.HI.X.SX32 R25, R34, R3, 0x1, P0 ;  /* 0x0000000322197211 */ /* 0x000fe400000f0eff */
[----:B------:R-:W-:Y:S01]  /*04f0*/  LEA R34, R8, R32, 0x1 ;  /* 0x0000002008227211 */ /* 0x000fe200078e08ff */
[----:B------:R-:W2:Y:S01]  /*0500*/  LDG.E.U16 R17, desc[UR8][R22.64] ;  /* 0x0000000816117981 */ /* 0x000ea2000c1e1500 */
[----:B-----5:R-:W-:-:S03]  /*0510*/  LEA R26, P0, R32, R5, 0x1 ;  /* 0x00000005201a7211 */ /* 0x020fc600078008ff */
[----:B------:R-:W-:Y:S01]  /*0520*/  IMAD R36, R8, 0x2, R34 ;  /* 0x0000000208247824 */ /* 0x000fe200078e0222 */
[----:B------:R-:W-:Y:S01]  /*0530*/  LEA.HI.X.SX32 R27, R32, R3, 0x1, P0 ;  /* 0x00000003201b7211 */ /* 0x000fe200000f0eff */
[----:B------:R1:W5:Y:S02]  /*0540*/  LDG.E.U16 R19, desc[UR8][R24.64] ;  /* 0x0000000818137981 */ /* 0x000364000c1e1500 */
[----:B------:R-:W-:Y:S01]  /*0550*/  IMAD R38, R8, 0x2, R36 ;  /* 0x0000000208267824 */ /* 0x000fe200078e0224 */
[C---:B------:R-:W-:Y:S01]  /*0560*/  LEA R32, P1, R36.reuse, R5, 0x1 ;  /* 0x0000000524207211 */ /* 0x040fe200078208ff */
[----:B------:R1:W2:Y:S03]  /*0570*/  LDG.E.U16 R20, desc[UR8][R26.64] ;  /* 0x000000081a147981 */ /* 0x0002a6000c1e1500 */
[----:B------:R-:W-:Y:S02]  /*0580*/  LEA.HI.X.SX32 R33, R36, R3, 0x1, P1 ;  /* 0x0000000324217211 */ /* 0x000fe400008f0eff */
[----:B------:R-:W-:-:S02]  /*0590*/  LEA R36, R8, R38, 0x1 ;  /* 0x0000002608247211 */ /* 0x000fc400078e08ff */
[----:B0-----:R-:W-:Y:S01]  /*05a0*/  LEA R28, P0, R34, R5, 0x1 ;  /* 0x00000005221c7211 */ /* 0x001fe200078008ff */
[----:B------:R-:W2:Y:S02]  /*05b0*/  LDG.E.U16 R22, desc[UR8][R32.64] ;  /* 0x0000000820167981 */ /* 0x000ea4000c1e1500 */
[----:B-1----:R-:W-:-:S04]  /*05c0*/  IMAD R24, R8, 0x2, R36 ;  /* 0x0000000208187824 */ /* 0x002fc800078e0224 */
[----:B------:R-:W-:Y:S01]  /*05d0*/  IMAD R40, R8, 0x2, R24 ;  /* 0x0000000208287824 */ /* 0x000fe200078e0218 */
[----:B------:R-:W-:-:S04]  /*05e0*/  LEA.HI.X.SX32 R29, R34, R3, 0x1, P0 ;  /* 0x00000003221d7211 */ /* 0x000fc800000f0eff */
[----:B------:R-:W-:Y:S01]  /*05f0*/  LEA R26, R8, R40, 0x1 ;  /* 0x00000028081a7211 */ /* 0x000fe200078e08ff */
[----:B------:R0:W2:Y:S01]  /*0600*/  LDG.E.U16 R21, desc[UR8][R28.64] ;  /* 0x000000081c157981 */ /* 0x0000a2000c1e1500 */
[----:B------:R-:W-:-:S04]  /*0610*/  LEA R34, P0, R38, R5, 0x1 ;  /* 0x0000000526227211 */ /* 0x000fc800078008ff */
[----:B------:R-:W-:Y:S02]  /*0620*/  LEA.HI.X.SX32 R35, R38, R3, 0x1, P0 ;  /* 0x0000000326237211 */ /* 0x000fe400000f0eff */
[----:B------:R-:W-:Y:S01]  /*0630*/  LEA R30, P0, R36, R5, 0x1 ;  /* 0x00000005241e7211 */ /* 0x000fe200078008ff */
[----:B0-----:R-:W-:-:S03]  /*0640*/  IMAD R28, R8, 0x2, R26 ;  /* 0x00000002081c7824 */ /* 0x001fc600078e021a */
[----:B------:R-:W-:Y:S01]  /*0650*/  LEA.HI.X.SX32 R31, R36, R3, 0x1, P0 ;  /* 0x00000003241f7211 */ /* 0x000fe200000f0eff */
[----:B------:R-:W3:Y:S01]  /*0660*/  LDG.E.U16 R23, desc[UR8][R34.64] ;  /* 0x0000000822177981 */ /* 0x000ee2000c1e1500 */
[----:B------:R-:W-:Y:S01]  /*0670*/  IMAD R44, R8, 0x2, R28 ;  /* 0x00000002082c7824 */ /* 0x000fe200078e021c */
[----:B------:R-:W-:-:S04]  /*0680*/  LEA R36, P0, R24, R5, 0x1 ;  /* 0x0000000518247211 */ /* 0x000fc800078008ff */
[----:B------:R-:W-:Y:S02]  /*0690*/  LEA R46, R8, R44, 0x1 ;  /* 0x0000002c082e7211 */ /* 0x000fe400078e08ff */
[----:B------:R-:W-:Y:S02]  /*06a0*/  LEA.HI.X.SX32 R37, R24, R3, 0x1, P0 ;  /* 0x0000000318257211 */ /* 0x000fe400000f0eff */
[----:B------:R0:W3:Y:S01]  /*06b0*/  LDG.E.U16 R24, desc[UR8][R30.64] ;  /* 0x000000081e187981 */ /* 0x0000e2000c1e1500 */
[-C--:B------:R-:W-:Y:S02]  /*06c0*/  LEA R32, P0, R26, R5.reuse, 0x1 ;  /* 0x000000051a207211 */ /* 0x080fe400078008ff */
[----:B------:R-:W-:Y:S01]  /*06d0*/  LEA R38, P1, R40, R5, 0x1 ;  /* 0x0000000528267211 */ /* 0x000fe200078208ff */
[----:B------:R1:W3:Y:S01]  /*06e0*/  LDG.E.U16 R25, desc[UR8][R36.64] ;  /* 0x0000000824197981 */ /* 0x0002e2000c1e1500 */
[----:B0-----:R-:W-:-:S04]  /*06f0*/  IMAD R30, R8, 0x2, R46 ;  /* 0x00000002081e7824 */ /* 0x001fc800078e022e */
[----:B------:R-:W-:Y:S01]  /*0700*/  IMAD R48, R8, 0x2, R30 ;  /* 0x0000000208307824 */ /* 0x000fe200078e021e */
[----:B------:R-:W-:-:S04]  /*0710*/  LEA.HI.X.SX32 R33, R26, R3, 0x1, P0 ;  /* 0x000000031a217211 */ /* 0x000fc800000f0eff */
[----:B------:R-:W-:Y:S01]  /*0720*/  LEA R50, R8, R48, 0x1 ;  /* 0x0000003008327211 */ /* 0x000fe200078e08ff */
[----:B------:R-:W3:Y:S01]  /*0730*/  LDG.E.U16 R27, desc[UR8][R32.64] ;  /* 0x00000008201b7981 */ /* 0x000ee2000c1e1500 */
[----:B------:R-:W-:-:S03]  /*0740*/  LEA R34, P0, R28, R5, 0x1 ;  /* 0x000000051c227211 */ /* 0x000fc600078008ff */
[----:B------:R-:W-:Y:S01]  /*0750*/  IMAD R52, R8, 0x2, R50 ;  /* 0x0000000208347824 */ /* 0x000fe200078e0232 */
[-C--:B------:R-:W-:Y:S02]  /*0760*/  LEA.HI.X.SX32 R39, R40, R3.reuse, 0x1, P1 ;  /* 0x0000000328277211 */ /* 0x080fe400008f0eff */
[----:B------:R-:W-:Y:S01]  /*0770*/  LEA.HI.X.SX32 R35, R28, R3, 0x1, P0 ;  /* 0x000000031c237211 */ /* 0x000fe200000f0eff */
[----:B------:R-:W-:Y:S01]  /*0780*/  IMAD R54, R8, 0x2, R52 ;  /* 0x0000000208367824 */ /* 0x000fe200078e0234 */
[C---:B------:R-:W-:Y:S01]  /*0790*/  LEA R40, P0, R44.reuse, R5, 0x1 ;  /* 0x000000052c287211 */ /* 0x040fe200078008ff */
[----:B------:R0:W3:Y:S03]  /*07a0*/  LDG.E.U16 R26, desc[UR8][R38.64] ;  /* 0x00000008261a7981 */ /* 0x0000e6000c1e1500 */
[----:B------:R-:W-:Y:S01]  /*07b0*/  LEA.HI.X.SX32 R41, R44, R3, 0x1, P0 ;  /* 0x000000032c297211 */ /* 0x000fe200000f0eff */
[----:B------:R-:W4:Y:S01]  /*07c0*/  LDG.E.U16 R28, desc[UR8][R34.64] ;  /* 0x00000008221c7981 */ /* 0x000f22000c1e1500 */
[----:B-1----:R-:W-:-:S02]  /*07d0*/  LEA R36, P0, R30, R5, 0x1 ;  /* 0x000000051e247211 */ /* 0x002fc400078008ff */
[----:B------:R-:W-:Y:S01]  /*07e0*/  LEA R56, R8, R54, 0x1 ;  /* 0x0000003608387211 */ /* 0x000fe200078e08ff */
[----:B------:R1:W4:Y:S01]  /*07f0*/  LDG.E.U16 R29, desc[UR8][R40.64] ;  /* 0x00000008281d7981 */ /* 0x000322000c1e1500 */
[----:B------:R-:W-:Y:S02]  /*0800*/  LEA.HI.X.SX32 R37, R30, R3, 0x1, P0 ;  /* 0x000000031e257211 */ /* 0x000fe400000f0eff */
[-C--:B0-----:R-:W-:Y:S01]  /*0810*/  LEA R38, P0, R48, R5.reuse, 0x1 ;  /* 0x0000000530267211 */ /* 0x081fe200078008ff */
[----:B------:R-:W-:Y:S01]  /*0820*/  IMAD R58, R8, 0x2, R56 ;  /* 0x00000002083a7824 */ /* 0x000fe200078e0238 */
[----:B------:R-:W-:Y:S01]  /*0830*/  LEA R42, P1, R46, R5, 0x1 ;  /* 0x000000052e2a7211 */ /* 0x000fe200078208ff */
[----:B------:R-:W4:Y:S01]  /*0840*/  LDG.E.U16 R31, desc[UR8][R36.64] ;  /* 0x00000008241f7981 */ /* 0x000f22000c1e1500 */
[----:B------:R-:W-:Y:S01]  /*0850*/  LEA.HI.X.SX32 R39, R48, R3, 0x1, P0 ;  /* 0x0000000330277211 */ /* 0x000fe200000f0eff */
[----:B------:R-:W-:Y:S01]  /*0860*/  IMAD R60, R8, 0x2, R58 ;  /* 0x00000002083c7824 */ /* 0x000fe200078e023a */
[----:B------:R-:W-:-:S02]  /*0870*/  LEA R44, P0, R50, R5, 0x1 ;  /* 0x00000005322c7211 */ /* 0x000fc400078008ff */
[-C--:B------:R-:W-:Y:S01]  /*0880*/  LEA.HI.X.SX32 R43, R46, R3.reuse, 0x1, P1 ;  /* 0x000000032e2b7211 */ /* 0x080fe200008f0eff */
[----:B------:R-:W4:Y:S01]  /*0890*/  LDG.E.U16 R32, desc[UR8][R38.64] ;  /* 0x0000000826207981 */ /* 0x000f22000c1e1500 */
[----:B------:R-:W-:Y:S02]  /*08a0*/  LEA.HI.X.SX32 R45, R50, R3, 0x1, P0 ;  /* 0x00000003322d7211 */ /* 0x000fe400000f0eff */
[----:B------:R-:W-:Y:S01]  /*08b0*/  LEA R46, P1, R52, R5, 0x1 ;  /* 0x00000005342e7211 */ /* 0x000fe200078208ff */
[----:B------:R0:W4:Y:S01]  /*08c0*/  LDG.E.U16 R30, desc[UR8][R42.64] ;  /* 0x000000082a1e7981 */ /* 0x000122000c1e1500 */
[----:B------:R-:W-:Y:S02]  /*08d0*/  LEA R50, R8, R60, 0x1 ;  /* 0x0000003c08327211 */ /* 0x000fe400078e08ff */
[----:B------:R-:W-:Y:S01]  /*08e0*/  LEA.HI.X.SX32 R47, R52, R3, 0x1, P1 ;  /* 0x00000003342f7211 */ /* 0x000fe200008f0eff */
[----:B------:R0:W5:Y:S01]  /*08f0*/  LDG.E.U16 R33, desc[UR8][R44.64] ;  /* 0x000000082c217981 */ /* 0x000162000c1e1500 */
[----:B-1----:R-:W-:Y:S01]  /*0900*/  LEA R40, P0, R54, R5, 0x1 ;  /* 0x0000000536287211 */ /* 0x002fe200078008ff */
[----:B------:R-:W-:-:S02]  /*0910*/  IMAD R52, R8, 0x2, R50 ;  /* 0x0000000208347824 */ /* 0x000fc400078e0232 */
[----:B------:R1:W5:Y:S01]  /*0920*/  LDG.E.U16 R34, desc[UR8][R46.64] ;  /* 0x000000082e227981 */ /* 0x000362000c1e1500 */
[----:B------:R-:W-:Y:S01]  /*0930*/  LEA.HI.X.SX32 R41, R54, R3, 0x1, P0 ;  /* 0x0000000336297211 */ /* 0x000fe200000f0eff */
[----:B------:R-:W-:Y:S01]  /*0940*/  IMAD R54, R8, 0x2, R52 ;  /* 0x0000000208367824 */ /* 0x000fe200078e0234 */
[-C--:B0-----:R-:W-:Y:S02]  /*0950*/  LEA R42, P0, R56, R5.reuse, 0x1 ;  /* 0x00000005382a7211 */ /* 0x081fe400078008ff */
[----:B------:R-:W-:Y:S01]  /*0960*/  LEA R44, P1, R60, R5, 0x1 ;  /* 0x000000053c2c7211 */ /* 0x000fe200078208ff */
[----:B------:R-:W5:Y:S01]  /*0970*/  LDG.E.U16 R35, desc[UR8][R40.64] ;  /* 0x0000000828237981 */ /* 0x000f62000c1e1500 */
[----:B------:R-:W-:Y:S02]  /*0980*/  LEA.HI.X.SX32 R43, R56, R3, 0x1, P0 ;  /* 0x00000003382b7211 */ /* 0x000fe400000f0eff */
[----:B------:R-:W-:Y:S02]  /*0990*/  LEA R56, R8, R54, 0x1 ;  /* 0x0000003608387211 */ /* 0x000fe400078e08ff */
[----:B------:R-:W-:Y:S01]  /*09a0*/  LEA R48, P0, R58, R5, 0x1 ;  /* 0x000000053a307211 */ /* 0x000fe200078008ff */
[----:B------:R-:W5:Y:S02]  /*09b0*/  LDG.E.U16 R36, desc[UR8][R42.64] ;  /* 0x000000082a247981 */ /* 0x000f64000c1e1500 */
[----:B------:R-:W-:-:S04]  /*09c0*/  IMAD R62, R8, 0x2, R56 ;  /* 0x00000002083e7824 */ /* 0x000fc800078e0238 */
[----:B------:R-:W-:-:S05]  /*09d0*/  IMAD R64, R8, 0x2, R62 ;  /* 0x0000000208407824 */ /* 0x000fca00078e023e */
[----:B------:R-:W-:-:S05]  /*09e0*/  LEA R68, R8, R64, 0x1 ;  /* 0x0000004008447211 */ /* 0x000fca00078e08ff */
[----:B------:R-:W-:-:S04]  /*09f0*/  IMAD R70, R8, 0x2, R68 ;  /* 0x0000000208467824 */ /* 0x000fc800078e0244 */
[----:B------:R-:W-:Y:S01]  /*0a00*/  IMAD R72, R8, 0x2, R70 ;  /* 0x0000000208487824 */ /* 0x000fe200078e0246 */
[----:B------:R-:W-:-:S04]  /*0a10*/  LEA.HI.X.SX32 R49, R58, R3, 0x1, P0 ;  /* 0x000000033a317211 */ /* 0x000fc800000f0eff */
[----:B------:R-:W-:Y:S01]  /*0a20*/  LEA R74, R8, R72, 0x1 ;  /* 0x00000048084a7211 */ /* 0x000fe200078e08ff */
[----:B------:R-:W5:Y:S01]  /*0a30*/  LDG.E.U16 R37, desc[UR8][R48.64] ;  /* 0x0000000830257981 */ /* 0x000f62000c1e1500 */
[----:B-1----:R-:W-:-:S03]  /*0a40*/  LEA R46, P0, R50, R5, 0x1 ;  /* 0x00000005322e7211 */ /* 0x002fc600078008ff */
[----:B------:R-:W-:Y:S01]  /*0a50*/  IMAD R76, R8, 0x2, R74 ;  /* 0x00000002084c7824 */ /* 0x000fe200078e024a */
[----:B------:R-:W-:Y:S02]  /*0a60*/  LEA.HI.X.SX32 R47, R50, R3, 0x1, P0 ;  /* 0x00000003322f7211 */ /* 0x000fe400000f0eff */
[----:B------:R-:W-:Y:S01]  /*0a70*/  LEA R50, P0, R52, R5, 0x1 ;  /* 0x0000000534327211 */ /* 0x000fe200078008ff */
[----:B------:R-:W-:Y:S01]  /*0a80*/  IMAD R78, R8, 0x2, R76 ;  /* 0x00000002084e7824 */ /* 0x000fe200078e024c */
[-C--:B------:R-:W-:Y:S01]  /*0a90*/  LEA.HI.X.SX32 R45, R60, R3.reuse, 0x1, P1 ;  /* 0x000000033c2d7211 */ /* 0x080fe200008f0eff */
[----:B------:R-:W5:Y:S01]  /*0aa0*/  LDG.E.U16 R39, desc[UR8][R46.64] ;  /* 0x000000082e277981 */ /* 0x000f62000c1e1500 */
[----:B------:R-:W-:Y:S02]  /*0ab0*/  LEA.HI.X.SX32 R51, R52, R3, 0x1, P0 ;  /* 0x0000000334337211 */ /* 0x000fe400000f0eff */
[----:B------:R-:W-:Y:S01]  /*0ac0*/  LEA R52, P0, R54, R5, 0x1 ;  /* 0x0000000536347211 */ /* 0x000fe200078008ff */
[----:B------:R0:W5:Y:S01]  /*0ad0*/  LDG.E.U16 R38, desc[UR8][R44.64] ;  /* 0x000000082c267981 */ /* 0x000162000c1e1500 */
[----:B------:R-:W-:-:S02]  /*0ae0*/  LEA R80, R8, R78, 0x1 ;  /* 0x0000004e08507211 */ /* 0x000fc400078e08ff */
[----:B------:R-:W-:Y:S01]  /*0af0*/  LEA.HI.X.SX32 R53, R54, R3, 0x1, P0 ;  /* 0x0000000336357211 */ /* 0x000fe200000f0eff */
[----:B------:R-:W5:Y:S02]  /*0b00*/  LDG.E.U16 R40, desc[UR8][R50.64] ;  /* 0x0000000832287981 */ /* 0x000f64000c1e1500 */
[----:B------:R-:W-:Y:S01]  /*0b10*/  IMAD R82, R8, 0x2, R80 ;  /* 0x0000000208527824 */ /* 0x000fe200078e0250 */
[-C--:B------:R-:W-:Y:S01]  /*0b20*/  LEA R58, P1, R56, R5.reuse, 0x1 ;  /* 0x00000005383a7211 */ /* 0x080fe200078208ff */
[----:B------:R-:W5:Y:S01]  /*0b30*/  LDG.E.U16 R41, desc[UR8][R52.64] ;  /* 0x0000000834297981 */ /* 0x000f62000c1e1500 */
[----:B0-----:R-:W-:Y:S01]  /*0b40*/  LEA R44, P0, R62, R5, 0x1 ;  /* 0x000000053e2c7211 */ /* 0x001fe200078008ff */
[----:B------:R-:W-:-:S03]  /*0b50*/  IMAD R60, R8, 0x2, R82 ;  /* 0x00000002083c7824 */ /* 0x000fc600078e0252 */
[----:B------:R-:W-:Y:S02]  /*0b60*/  LEA.HI.X.SX32 R45, R62, R3, 0x1, P0 ;  /* 0x000000033e2d7211 */ /* 0x000fe400000f0eff */
[----:B------:R-:W-:Y:S02]  /*0b70*/  LEA R62, P0, R64, R5, 0x1 ;  /* 0x00000005403e7211 */ /* 0x000fe400078008ff */
[----:B------:R-:W-:Y:S01]  /*0b80*/  LEA R84, R8, R60, 0x1 ;  /* 0x0000003c08547211 */ /* 0x000fe200078e08ff */
[----:B------:R0:W5:Y:S01]  /*0b90*/  LDG.E.U16 R55, desc[UR8][R44.64] ;  /* 0x000000082c377981 */ /* 0x000162000c1e1500 */
[----:B------:R-:W-:Y:S02]  /*0ba0*/  LEA.HI.X.SX32 R63, R64, R3, 0x1, P0 ;  /* 0x00000003403f7211 */ /* 0x000fe400000f0eff */
[----:B------:R-:W-:Y:S02]  /*0bb0*/  LEA R66, P0, R68, R5, 0x1 ;  /* 0x0000000544427211 */ /* 0x000fe400078008ff */
[----:B------:R-:W-:-:S02]  /*0bc0*/  LEA.HI.X.SX32 R59, R56, R3, 0x1, P1 ;  /* 0x00000003383b7211 */ /* 0x000fc400008f0eff */
[----:B------:R-:W-:Y:S01]  /*0bd0*/  LEA R42, P1, R70, R5, 0x1 ;  /* 0x00000005462a7211 */ /* 0x000fe200078208ff */
[----:B------:R-:W5:Y:S01]  /*0be0*/  LDG.E.U16 R56, desc[UR8][R62.64] ;  /* 0x000000083e387981 */ /* 0x000f62000c1e1500 */
[-C--:B------:R-:W-:Y:S01]  /*0bf0*/  LEA.HI.X.SX32 R67, R68, R3.reuse, 0x1, P0 ;  /* 0x0000000344437211 */ /* 0x080fe200000f0eff */
[----:B------:R-:W-:Y:S01]  /*0c00*/  IMAD R68, R8, 0x2, R84 ;  /* 0x0000000208447824 */ /* 0x000fe200078e0254 */
[----:B------:R-:W-:Y:S01]  /*0c10*/  LEA.HI.X.SX32 R43, R70, R3, 0x1, P1 ;  /* 0x00000003462b7211 */ /* 0x000fe200008f0eff */
[----:B------:R-:W5:Y:S02]  /*0c20*/  LDG.E.U16 R54, desc[UR8][R58.64] ;  /* 0x000000083a367981 */ /* 0x000f64000c1e1500 */
[----:B------:R-:W-:Y:S01]  /*0c30*/  IMAD R70, R8, 0x2, R68 ;  /* 0x0000000208467824 */ /* 0x000fe200078e0244 */
[----:B------:R-:W-:Y:S01]  /*0c40*/  LEA R48, P0, R72, R5, 0x1 ;  /* 0x0000000548307211 */ /* 0x000fe200078008ff */
[----:B------:R-:W5:Y:S03]  /*0c50*/  LDG.E.U16 R57, desc[UR8][R66.64] ;  /* 0x0000000842397981 */ /* 0x000f66000c1e1500 */
[----:B------:R-:W-:-:S02]  /*0c60*/  LEA R64, R8, R70, 0x1 ;  /* 0x0000004608407211 */ /* 0x000fc400078e08ff */
[----:B------:R-:W-:Y:S01]  /*0c70*/  LEA.HI.X.SX32 R49, R72, R3, 0x1, P0 ;  /* 0x0000000348317211 */ /* 0x000fe200000f0eff */
[----:B------:R1:W5:Y:S01]  /*0c80*/  LDG.E.U16 R58, desc[UR8][R42.64] ;  /* 0x000000082a3a7981 */ /* 0x000362000c1e1500 */
[-C--:B------:R-:W-:Y:S01]  /*0c90*/  LEA R46, P0, R74, R5.reuse, 0x1 ;  /* 0x000000054a2e7211 */ /* 0x080fe200078008ff */
[----:B------:R-:W-:Y:S01]  /*0ca0*/  IMAD R72, R8, 0x2, R64 ;  /* 0x0000000208487824 */ /* 0x000fe200078e0240 */
[----:B0-----:R-:W-:Y:S01]  /*0cb0*/  LEA R44, P1, R78, R5, 0x1 ;  /* 0x000000054e2c7211 */ /* 0x001fe200078208ff */
[----:B------:R-:W5:Y:S01]  /*0cc0*/  LDG.E.U16 R59, desc[UR8][R48.64] ;  /* 0x00000008303b7981 */ /* 0x000f62000c1e1500 */
[----:B------:R-:W-:Y:S01]  /*0cd0*/  LEA.HI.X.SX32 R47, R74, R3, 0x1, P0 ;  /* 0x000000034a2f7211 */ /* 0x000fe200000f0eff */
[----:B------:R-:W-:Y:S01]  /*0ce0*/  IMAD R74, R8, 0x2, R72 ;  /* 0x00000002084a7824 */ /* 0x000fe200078e0248 */
[----:B------:R-:W-:Y:S02]  /*0cf0*/  LEA R50, P0, R76, R5, 0x1 ;  /* 0x000000054c327211 */ /* 0x000fe400078008ff */
[-C--:B------:R-:W-:Y:S01]  /*0d00*/  LEA.HI.X.SX32 R45, R78, R3.reuse, 0x1, P1 ;  /* 0x000000034e2d7211 */ /* 0x080fe200008f0eff */
[----:B------:R0:W5:Y:S01]  /*0d10*/  LDG.E.U16 R62, desc[UR8][R46.64] ;  /* 0x000000082e3e7981 */ /* 0x000162000c1e1500 */
[----:B------:R-:W-:-:S02]  /*0d20*/  LEA.HI.X.SX32 R51, R76, R3, 0x1, P0 ;  /* 0x000000034c337211 */ /* 0x000fc400000f0eff */
[----:B------:R-:W-:Y:S01]  /*0d30*/  LEA R76, R8, R74, 0x1 ;  /* 0x0000004a084c7211 */ /* 0x000fe200078e08ff */
[----:B------:R0:W5:Y:S01]  /*0d40*/  LDG.E.U16 R65, desc[UR8][R44.64] ;  /* 0x000000082c417981 */ /* 0x000162000c1e1500 */
[----:B------:R-:W-:-:S03]  /*0d50*/  LEA R52, P0, R80, R5, 0x1 ;  /* 0x0000000550347211 */ /* 0x000fc600078008ff */
[----:B------:R-:W-:Y:S01]  /*0d60*/  IMAD R78, R8, 0x2, R76 ;  /* 0x00000002084e7824 */ /* 0x000fe200078e024c */
[----:B------:R-:W-:Y:S01]  /*0d70*/  LEA.HI.X.SX32 R53, R80, R3, 0x1, P0 ;  /* 0x0000000350357211 */ /* 0x000fe200000f0eff */
[----:B------:R0:W5:Y:S01]  /*0d80*/  LDG.E.U16 R63, desc[UR8][R50.64] ;  /* 0x00000008323f7981 */ /* 0x000162000c1e1500 */
[-C--:B-1----:R-:W-:Y:S01]  /*0d90*/  LEA R42, P0, R82, R5.reuse, 0x1 ;  /* 0x00000005522a7211 */ /* 0x082fe200078008ff */
[----:B------:R-:W-:Y:S01]  /*0da0*/  IMAD R80, R8, 0x2, R78 ;  /* 0x0000000208507824 */ /* 0x000fe200078e024e */
[----:B0-----:R-:W-:Y:S01]  /*0db0*/  LEA R46, P1, R72, R5, 0x1 ;  /* 0x00000005482e7211 */ /* 0x001fe200078208ff */
[----:B------:R0:W5:Y:S01]  /*0dc0*/  LDG.E.U16 R66, desc[UR8][R52.64] ;  /* 0x0000000834427981 */ /* 0x000162000c1e1500 */
[----:B------:R-:W-:Y:S02]  /*0dd0*/  LEA.HI.X.SX32 R43, R82, R3, 0x1, P0 ;  /* 0x00000003522b7211 */ /* 0x000fe400000f0eff */
[----:B------:R-:W-:Y:S02]  /*0de0*/  LEA R82, R8, R80, 0x1 ;  /* 0x0000005008527211 */ /* 0x000fe400078e08ff */
[----:B------:R-:W-:Y:S01]  /*0df0*/  LEA R48, P0, R84, R5, 0x1 ;  /* 0x0000000554307211 */ /* 0x000fe200078008ff */
[----:B------:R1:W5:Y:S02]  /*0e00*/  LDG.E.U16 R67, desc[UR8][R42.64] ;  /* 0x000000082a437981 */ /* 0x000364000c1e1500 */
[----:B------:R-:W-:Y:S01]  /*0e10*/  IMAD R86, R8, 0x2, R82 ;  /* 0x0000000208567824 */ /* 0x000fe200078e0252 */
[----:B------:R-:W-:-:S03]  /*0e20*/  LEA.HI.X.SX32 R49, R84, R3, 0x1, P0 ;  /* 0x0000000354317211 */ /* 0x000fc600000f0eff */
[----:B------:R-:W-:Y:S01]  /*0e30*/  IMAD R84, R8, 0x2, R86 ;  /* 0x0000000208547824 */ /* 0x000fe200078e0256 */
[----:B------:R-:W-:Y:S01]  /*0e40*/  LEA.HI.X.SX32 R47, R72, R3, 0x1, P1 ;  /* 0x00000003482f7211 */ /* 0x000fe200008f0eff */
[----:B------:R1:W5:Y:S01]  /*0e50*/  LDG.E.U16 R69, desc[UR8][R48.64] ;  /* 0x0000000830457981 */ /* 0x000362000c1e1500 */
[----:B------:R-:W-:Y:S02]  /*0e60*/  LEA R44, P0, R80, R5, 0x1 ;  /* 0x00000005502c7211 */ /* 0x000fe400078008ff */
[----:B------:R-:W-:Y:S01]  /*0e70*/  LEA R72, R8, R84, 0x1 ;  /* 0x0000005408487211 */ /* 0x000fe200078e08ff */
[----:B------:R1:W5:Y:S01]  /*0e80*/  LDG.E.U16 R71, desc[UR8][R46.64] ;  /* 0x000000082e477981 */ /* 0x000362000c1e1500 */
[----:B------:R-:W-:Y:S02]  /*0e90*/  LEA.HI.X.SX32 R45, R80, R3, 0x1, P0 ;  /* 0x00000003502d7211 */ /* 0x000fe400000f0eff */
[-C--:B------:R-:W-:Y:S02]  /*0ea0*/  LEA R50, P1, R72, R5.reuse, 0x1 ;  /* 0x0000000548327211 */ /* 0x080fe400078208ff */
[----:B0-----:R-:W-:Y:S01]  /*0eb0*/  LEA R52, P0, R68, R5, 0x1 ;  /* 0x0000000544347211 */ /* 0x001fe200078008ff */
[----:B------:R0:W5:Y:S01]  /*0ec0*/  LDG.E.U16 R75, desc[UR8][R44.64] ;  /* 0x000000082c4b7981 */ /* 0x000162000c1e1500 */
[-C--:B------:R-:W-:Y:S01]  /*0ed0*/  LEA.HI.X.SX32 R51, R72, R3.reuse, 0x1, P1 ;  /* 0x0000000348337211 */ /* 0x080fe200008f0eff */
[----:B------:R-:W-:Y:S01]  /*0ee0*/  IMAD R72, R8, 0x2, R72 ;  /* 0x0000000208487824 */ /* 0x000fe200078e0248 */
[----:B------:R-:W-:-:S02]  /*0ef0*/  LEA.HI.X.SX32 R53, R68, R3, 0x1, P0 ;  /* 0x0000000344357211 */ /* 0x000fc400000f0eff */
[-C--:B-1----:R-:W-:Y:S01]  /*0f00*/  LEA R42, P1, R74, R5.reuse, 0x1 ;  /* 0x000000054a2a7211 */ /* 0x082fe200078208ff */
[----:B------:R1:W5:Y:S01]  /*0f10*/  LDG.E.U16 R79, desc[UR8][R50.64] ;  /* 0x00000008324f7981 */ /* 0x000362000c1e1500 */
[----:B------:R-:W-:Y:S02]  /*0f20*/  LEA R48, P0, R82, R5, 0x1 ;  /* 0x0000000552307211 */ /* 0x000fe400078008ff */
[-C--:B------:R-:W-:Y:S01]  /*0f30*/  LEA.HI.X.SX32 R43, R74, R3.reuse, 0x1, P1 ;  /* 0x000000034a2b7211 */ /* 0x080fe200008f0eff */
[----:B------:R1:W5:Y:S01]  /*0f40*/  LDG.E.U16 R68, desc[UR8][R52.64] ;  /* 0x0000000834447981 */ /* 0x000362000c1e1500 */
[----:B------:R-:W-:Y:S02]  /*0f50*/  LEA.HI.X.SX32 R49, R82, R3, 0x1, P0 ;  /* 0x0000000352317211 */ /* 0x000fe400000f0eff */
[-C--:B------:R-:W-:Y:S01]  /*0f60*/  LEA R46, P1, R72, R5.reuse, 0x1 ;  /* 0x00000005482e7211 */ /* 0x080fe200078208ff */
[----:B------:R1:W5:Y:S01]  /*0f70*/  LDG.E.U16 R73, desc[UR8][R42.64] ;  /* 0x000000082a497981 */ /* 0x000362000c1e1500 */
[----:B0-----:R-:W-:-:S02]  /*0f80*/  LEA R44, P0, R70, R5, 0x1 ;  /* 0x00000005462c7211 */ /* 0x001fc400078008ff */
[-C--:B------:R-:W-:Y:S01]  /*0f90*/  LEA.HI.X.SX32 R47, R72, R3.reuse, 0x1, P1 ;  /* 0x00000003482f7211 */ /* 0x080fe200008f0eff */
[----:B------:R-:W-:Y:S01]  /*0fa0*/  IMAD R72, R8, 0x2, R72 ;  /* 0x0000000208487824 */ /* 0x000fe200078e0248 */
[----:B------:R-:W-:Y:S01]  /*0fb0*/  LEA.HI.X.SX32 R45, R70, R3, 0x1, P0 ;  /* 0x00000003462d7211 */ /* 0x000fe200000f0eff */
[----:B------:R0:W5:Y:S01]  /*0fc0*/  LDG.E.U16 R77, desc[UR8][R48.64] ;  /* 0x00000008304d7981 */ /* 0x000162000c1e1500 */
[-C--:B-1----:R-:W-:Y:S02]  /*0fd0*/  LEA R50, P1, R76, R5.reuse, 0x1 ;  /* 0x000000054c327211 */ /* 0x082fe400078208ff */
[----:B------:R-:W-:Y:S01]  /*0fe0*/  LEA R52, P0, R86, R5, 0x1 ;  /* 0x0000000556347211 */ /* 0x000fe200078008ff */
[----:B------:R1:W5:Y:S01]  /*0ff0*/  LDG.E.U16 R80, desc[UR8][R46.64] ;  /* 0x000000082e507981 */ /* 0x000362000c1e1500 */
[-C--:B------:R-:W-:Y:S02]  /*1000*/  LEA.HI.X.SX32 R51, R76, R3.reuse, 0x1, P1 ;  /* 0x000000034c337211 */ /* 0x080fe400008f0eff */
[----:B------:R-:W-:Y:S01]  /*1010*/  LEA.HI.X.SX32 R53, R86, R3, 0x1, P0 ;  /* 0x0000000356357211 */ /* 0x000fe200000f0eff */
[----:B------:R1:W5:Y:S01]  /*1020*/  LDG.E.U16 R70, desc[UR8][R44.64] ;  /* 0x000000082c467981 */ /* 0x000362000c1e1500 */
[----:B------:R-:W-:-:S02]  /*1030*/  LEA R42, P1, R72, R5, 0x1 ;  /* 0x00000005482a7211 */ /* 0x000fc400078208ff */
[----:B0-----:R-:W-:Y:S01]  /*1040*/  LEA R48, P0, R60, R5, 0x1 ;  /* 0x000000053c307211 */ /* 0x001fe200078008ff */
[----:B------:R0:W5:Y:S01]  /*1050*/  LDG.E.U16 R74, desc[UR8][R50.64] ;  /* 0x00000008324a7981 */ /* 0x000162000c1e1500 */
[-C--:B------:R-:W-:Y:S02]  /*1060*/  LEA.HI.X.SX32 R43, R72, R3.reuse, 0x1, P1 ;  /* 0x00000003482b7211 */ /* 0x080fe400008f0eff */
[----:B------:R-:W-:Y:S01]  /*1070*/  LEA.HI.X.SX32 R49, R60, R3, 0x1, P0 ;  /* 0x000000033c317211 */ /* 0x000fe200000f0eff */
[----:B------:R-:W5:Y:S01]  /*1080*/  LDG.E.U16 R52, desc[UR8][R52.64] ;  /* 0x0000000834347981 */ /* 0x000f62000c1e1500 */
[-C--:B-1----:R-:W-:Y:S02]  /*1090*/  LEA R46, P0, R64, R5.reuse, 0x1 ;  /* 0x00000005402e7211 */ /* 0x082fe400078008ff */
[----:B------:R-:W-:Y:S01]  /*10a0*/  LEA R44, P1, R78, R5, 0x1 ;  /* 0x000000054e2c7211 */ /* 0x000fe200078208ff */
[----:B------:R-:W5:Y:S01]  /*10b0*/  LDG.E.U16 R42, desc[UR8][R42.64] ;  /* 0x000000082a2a7981 */ /* 0x000f62000c1e1500 */
[----:B------:R-:W-:-:S02]  /*10c0*/  LEA R8, R8, R72, 0x1 ;  /* 0x0000004808087211 */ /* 0x000fc400078e08ff */
[-C--:B------:R-:W-:Y:S01]  /*10d0*/  LEA.HI.X.SX32 R47, R64, R3.reuse, 0x1, P0 ;  /* 0x00000003402f7211 */ /* 0x080fe200000f0eff */
[----:B------:R-:W5:Y:S01]  /*10e0*/  LDG.E.U16 R48, desc[UR8][R48.64] ;  /* 0x0000000830307981 */ /* 0x000f62000c1e1500 */
[----:B------:R-:W-:Y:S02]  /*10f0*/  LEA.HI.X.SX32 R45, R78, R3, 0x1, P1 ;  /* 0x000000034e2d7211 */ /* 0x000fe400008f0eff */
[-C--:B0-----:R-:W-:Y:S01]  /*1100*/  LEA R50, P0, R84, R5.reuse, 0x1 ;  /* 0x0000000554327211 */ /* 0x081fe200078008ff */
[----:B------:R-:W5:Y:S01]  /*1110*/  LDG.E.U16 R46, desc[UR8][R46.64] ;  /* 0x000000082e2e7981 */ /* 0x000f62000c1e1500 */
[----:B------:R-:W-:Y:S02]  /*1120*/  LEA R60, P1, R8, R5, 0x1 ;  /* 0x00000005083c7211 */ /* 0x000fe400078208ff */
[-C--:B------:R-:W-:Y:S01]  /*1130*/  LEA.HI.X.SX32 R51, R84, R3.reuse, 0x1, P0 ;  /* 0x0000000354337211 */ /* 0x080fe200000f0eff */
[----:B------:R-:W5:Y:S01]  /*1140*/  LDG.E.U16 R44, desc[UR8][R44.64] ;  /* 0x000000082c2c7981 */ /* 0x000f62000c1e1500 */
[----:B------:R-:W-:-:S03]  /*1150*/  LEA.HI.X.SX32 R61, R8, R3, 0x1, P1 ;  /* 0x00000003083d7211 */ /* 0x000fc600008f0eff */
[----:B------:R-:W5:Y:S04]  /*1160*/  LDG.E.U16 R50, desc[UR8][R50.64] ;  /* 0x0000000832327981 */ /* 0x000f68000c1e1500 */
[----:B------:R-:W5:Y:S01]  /*1170*/  LDG.E.U16 R60, desc[UR8][R60.64] ;  /* 0x000000083c3c7981 */ /* 0x000f62000c1e1500 */
[----:B------:R-:W-:Y:S01]  /*1180*/  SHF.R.S32.HI R5, RZ, 0x8, R0 ;  /* 0x00000008ff057819 */ /* 0x000fe20000011400 */
[----:B------:R-:W-:Y:S01]  /*1190*/  IMAD.SHL.U32 R3, R2, 0x2, RZ ;  /* 0x0000000202037824 */ /* 0x000fe200078e00ff */
[----:B------:R-:W-:Y:S02]  /*11a0*/  ULEA UR6, UR6, UR4, 0x18 ;  /* 0x0000000406067291 */ /* 0x000fe4000f8ec0ff */
[----:B------:R-:W-:-:S04]  /*11b0*/  SGXT R2, R5, 0x1 ;  /* 0x000000010502781a */ /* 0x000fc80000000200 */
[----:B------:R-:W-:-:S04]  /*11c0*/  LOP3.LUT R3, R3, 0x210, R2, 0x78, !PT ;  /* 0x0000021003037812 */ /* 0x000fc800078e7802 */
[C---:B------:R-:W-:Y:S01]  /*11d0*/  LOP3.LUT R2, R3.reuse, 0x20, RZ, 0x3c, !PT ;  /* 0x0000002003027812 */ /* 0x040fe200078e3cff */
[----:B--2---:R0:W-:Y:S01]  /*11e0*/  STS.U16 [R3+UR6], R4 ;  /* 0x0000000403007988 */ /* 0x0041e20008000406 */
[----:B------:R-:W-:-:S03]  /*11f0*/  LOP3.LUT R5, R3, 0x40, RZ, 0x3c, !PT ;  /* 0x0000004003057812 */ /* 0x000fc600078e3cff */
[----:B------:R-:W-:Y:S04]  /*1200*/  STS.U16 [R3+UR6+0x1000], R10 ;  /* 0x0010000a03007988 */ /* 0x000fe80008000406 */
[----:B------:R-:W-:Y:S01]  /*1210*/  STS.U16 [R3+UR6+0x2000], R14 ;  /* 0x0020000e03007988 */ /* 0x000fe20008000406 */
[----:B0-----:R-:W-:-:S03]  /*1220*/  LOP3.LUT R4, R3, 0x60, RZ, 0x3c, !PT ;  /* 0x0000006003047812 */ /* 0x001fc600078e3cff */
[----:B------:R-:W-:Y:S04]  /*1230*/  STS.U16 [R3+UR6+0x3000], R18 ;  /* 0x0030001203007988 */ /* 0x000fe80008000406 */
[----:B------:R-:W-:Y:S04]  /*1240*/  STS.U16 [R3+UR6+0x4000], R22 ;  /* 0x0040001603007988 */ /* 0x000fe80008000406 */
[----:B---3--:R-:W-:Y:S04]  /*1250*/  STS.U16 [R3+UR6+0x5000], R26 ;  /* 0x0050001a03007988 */ /* 0x008fe80008000406 */
[----:B----4-:R-:W-:Y:S04]  /*1260*/  STS.U16 [R3+UR6+0x6000], R30 ;  /* 0x0060001e03007988 */ /* 0x010fe80008000406 */
[----:B-----5:R-:W-:Y:S01]  /*1270*/  STS.U16 [R3+UR6+0x7000], R34 ;  /* 0x0070002203007988 */ /* 0x020fe20008000406 */
[----:B------:R-:W-:Y:S01]  /*1280*/  UISETP.GE.AND UP0, UPT, UR5, 0x1, UPT ;  /* 0x000000010500788c */ /* 0x000fe2000bf06270 */
[----:B------:R-:W-:-:S02]  /*1290*/  SHF.L.U32 R8, R0, 0x1, RZ ;  /* 0x0000000100087819 */ /* 0x000fc400000006ff */
[----:B------:R-:W-:Y:S04]  /*12a0*/  STS.U16 [R3+UR6+0x8000], R38 ;  /* 0x0080002603007988 */ /* 0x000fe80008000406 */
        /* <DEDUP_REMOVED lines=38> */
[----:B------:R0:W-:Y:S04]  /*1510*/  STS.U16 [R5+UR6+0xf800], R42 ;  /* 0x00f8002a05007988 */ /* 0x0001e80008000406 */
[----:B------:R-:W-:Y:S04]  /*1520*/  STS.U16 [R4+UR6+0xc00], R9 ;  /* 0x000c000904007988 */ /* 0x000fe80008000406 */
[----:B------:R-:W-:Y:S01]  /*1530*/  STS.U16 [R4+UR6+0x1c00], R13 ;  /* 0x001c000d04007988 */ /* 0x000fe20008000406 */
[----:B0-----:R-:W-:-:S03]  /*1540*/  MOV R5, 0x3f800000 ;  /* 0x3f80000000057802 */ /* 0x001fc60000000f00 */
        /* <DEDUP_REMOVED lines=14> */
[----:B------:R-:W-:Y:S01]  /*1630*/  STL [R1+0xbc], R5 ;  /* 0x0000bc0501007387 */ /* 0x000fe20000100800 */
[----:B0-----:R-:W-:-:S05]  /*1640*/  IMAD.MOV.U32 R4, RZ, RZ, 0x3f800000 ;  /* 0x3f800000ff047424 */ /* 0x001fca00078e00ff */
[----:B------:R0:W-:Y:S04]  /*1650*/  STL [R1+0xb8], R4 ;  /* 0x0000b80401007387 */ /* 0x0001e80000100800 */
[----:B------:R1:W-:Y:S04]  /*1660*/  STL [R1+0x8], RZ ;  /* 0x000008ff01007387 */ /* 0x0003e80000100800 */
        /* <DEDUP_REMOVED lines=18> */
[----:B------:R1:W-:Y:S01]  /*1790*/  STL [R1+0x34], RZ ;  /* 0x000034ff01007387 */ /* 0x0003e20000100800 */
[----:B------:R-:W-:Y:S01]  /*17a0*/  IMAD.MOV.U32 R3, RZ, RZ, -0x800000 ;  /* 0xff800000ff037424 */ /* 0x000fe200078e00ff */
[----:B------:R-:W-:Y:S01]  /*17b0*/  CS2R R36, SRZ ;  /* 0x0000000000247805 */ /* 0x000fe2000001ff00 */
[----:B------:R-:W-:Y:S01]  /*17c0*/  IMAD.MOV.U32 R2, RZ, RZ, -0x800000 ;  /* 0xff800000ff027424 */ /* 0x000fe200078e00ff */
[----:B------:R-:W-:-:S02]  /*17d0*/  CS2R R38, SRZ ;  /* 0x0000000000267805 */ /* 0x000fc4000001ff00 */
[----:B------:R-:W-:Y:S02]  /*17e0*/  CS2R R32, SRZ ;  /* 0x0000000000207805 */ /* 0x000fe4000001ff00 */
[----:B------:R-:W-:Y:S02]  /*17f0*/  CS2R R34, SRZ ;  /* 0x0000000000227805 */ /* 0x000fe4000001ff00 */
[----:B------:R-:W-:Y:S02]  /*1800*/  CS2R R24, SRZ ;  /* 0x0000000000187805 */ /* 0x000fe4000001ff00 */
[----:B------:R-:W-:Y:S02]  /*1810*/  CS2R R26, SRZ ;  /* 0x00000000001a7805 */ /* 0x000fe4000001ff00 */
[----:B------:R-:W-:Y:S02]  /*1820*/  CS2R R16, SRZ ;  /* 0x0000000000107805 */ /* 0x000fe4000001ff00 */
        /* <DEDUP_REMOVED lines=13> */
[----:B0-----:R-:W-:Y:S02]  /*1900*/  CS2R R4, SRZ ;  /* 0x0000000000047805 */ /* 0x001fe4000001ff00 */
[----:B------:R-:W-:Y:S02]  /*1910*/  CS2R R6, SRZ ;  /* 0x0000000000067805 */ /* 0x000fe4000001ff00 */
[----:B------:R-:W-:Y:S01]  /*1920*/  LOP3.LUT R11, R0, 0x7, RZ, 0xc0, !PT ;  /* 0x00000007000b7812 */ /* 0x000fe200078ec0ff */
[----:B-1----:R-:W-:Y:S06]  /*1930*/  BRA.U !UP0, `(.L_x_0) ;  /* 0x00000041087c7547 */ /* 0x002fec000b800000 */
[----:B------:R-:W0:Y:S01]  /*1940*/  LDC.64 R2, c[0x0][0x3c0] ;  /* 0x0000f000ff027b82 */ /* 0x000e220000000a00 */
[----:B------:R-:W1:Y:S01]  /*1950*/  LDCU UR4, c[0x0][0x3c8] ;  /* 0x00007900ff0477ac */ /* 0x000e620008000800 */
[----:B------:R-:W-:Y:S02]  /*1960*/  CS2R R124, SRZ ;  /* 0x00000000007c7805 */ /* 0x000fe4000001ff00 */
[----:B------:R-:W-:Y:S02]  /*1970*/  CS2R R36, SRZ ;  /* 0x0000000000247805 */ /* 0x000fe4000001ff00 */
[----:B------:R-:W-:Y:S01]  /*1980*/  CS2R R38, SRZ ;  /* 0x0000000000267805 */ /* 0x000fe2000001ff00 */
[----:B------:R-:W2:Y:S01]  /*1990*/  LDCU.64 UR10, c[0x0][0x388] ;  /* 0x00007100ff0a77ac */ /* 0x000ea20008000a00 */
[----:B------:R-:W-:Y:S02]  /*19a0*/  CS2R R32, SRZ ;  /* 0x0000000000207805 */ /* 0x000fe4000001ff00 */
[----:B------:R-:W-:Y:S01]  /*19b0*/  CS2R R34, SRZ ;  /* 0x0000000000227805 */ /* 0x000fe2000001ff00 */
[----:B------:R-:W3:Y:S01]  /*19c0*/  LDC.64 R4, c[0x0][0x3d0] ;  /* 0x0000f400ff047b82 */ /* 0x000ee20000000a00 */
[----:B------:R-:W4:Y:S01]  /*19d0*/  LDCU.64 UR12, c[0x0][0x390] ;  /* 0x00007200ff0c77ac */ /* 0x000f220008000a00 */
[----:B------:R-:W-:-:S02]  /*19e0*/  CS2R R30, SRZ ;  /* 0x00000000001e7805 */ /* 0x000fc4000001ff00 */
[----:B------:R-:W-:Y:S02]  /*19f0*/  CS2R R40, SRZ ;  /* 0x0000000000287805 */ /* 0x000fe4000001ff00 */
[----:B------:R-:W-:Y:S02]  /*1a00*/  CS2R R42, SRZ ;  /* 0x00000000002a7805 */ /* 0x000fe4000001ff00 */
[----:B------:R-:W-:Y:S02]  /*1a10*/  CS2R R44, SRZ ;  /* 0x00000000002c7805 */ /* 0x000fe4000001ff00 */
[----:B------:R-:W-:Y:S02]  /*1a20*/  CS2R R46, SRZ ;  /* 0x00000000002e7805 */ /* 0x000fe4000001ff00 */
[----:B------:R-:W-:Y:S01]  /*1a30*/  CS2R R48, SRZ ;  /* 0x0000000000307805 */ /* 0x000fe2000001ff00 */
[----:B------:R-:W5:Y:S01]  /*1a40*/  LDC R23, c[0x0][0x3d8] ;  /* 0x0000f600ff177b82 */ /* 0x000f620000000800 */
[----:B------:R-:W-:-:S02]  /*1a50*/  CS2R R50, SRZ ;  /* 0x0000000000327805 */ /* 0x000fc4000001ff00 */
[----:B------:R-:W-:Y:S02]  /*1a60*/  CS2R R68, SRZ ;  /* 0x0000000000447805 */ /* 0x000fe4000001ff00 */
[----:B------:R-:W-:Y:S01]  /*1a70*/  CS2R R70, SRZ ;  /* 0x0000000000467805 */ /* 0x000fe2000001ff00 */
[----:B0-----:R0:W-:Y:S01]  /*1a80*/  STL [R1+0xb4], R3 ;  /* 0x0000b40301007387 */ /* 0x0011e20000100800 */
[----:B------:R-:W-:Y:S02]  /*1a90*/  IMAD.MOV.U32 R18, RZ, RZ, R3 ;  /* 0x000000ffff127224 */ /* 0x000fe400078e0003 */
[----:B------:R-:W-:Y:S01]  /*1aa0*/  IMAD.MOV.U32 R6, RZ, RZ, R2 ;  /* 0x000000ffff067224 */ /* 0x000fe200078e0002 */
[----:B------:R-:W-:Y:S02]  /*1ab0*/  LOP3.LUT R2, R0, 0x7f, RZ, 0xc0, !PT ;  /* 0x0000007f00027812 */ /* 0x000fe400078ec0ff */
[----:B---3--:R-:W-:Y:S01]  /*1ac0*/  MOV R10, R4 ;  /* 0x00000004000a7202 */ /* 0x008fe20000000f00 */
[----:B------:R-:W-:Y:S01]  /*1ad0*/  IMAD R4, R11, 0x210, RZ ;  /* 0x000002100b047824 */ /* 0x000fe200078e02ff */
[----:B0-----:R-:W-:Y:S01]  /*1ae0*/  LOP3.LUT R3, R8, 0x10, RZ, 0xc0, !PT ;  /* 0x0000001008037812 */ /* 0x001fe200078ec0ff */
[----:B------:R0:W-:Y:S01]  /*1af0*/  STL [R1+0x1c0], R5 ;  /* 0x0001c00501007387 */ /* 0x0001e20000100800 */
[----:B------:R-:W-:-:S02]  /*1b00*/  IMAD.MOV.U32 R9, RZ, RZ, R5 ;  /* 0x000000ffff097224 */ /* 0x000fc400078e0005 */
[----:B------:R-:W-:-:S04]  /*1b10*/  LOP3.LUT R3, R3, 0x1e0, R0, 0xf8, !PT ;  /* 0x000001e003037812 */ /* 0x000fc800078ef800 */
[----:B------:R-:W-:Y:S01]  /*1b20*/  LOP3.LUT R8, R4, R3, RZ, 0x3c, !PT ;  /* 0x0000000304087212 */ /* 0x000fe200078e3cff */
[----:B------:R-:W-:Y:S01]  /*1b30*/  IMAD.SHL.U32 R3, R0, 0x100, RZ ;  /* 0x0000010000037824 */ /* 0x000fe200078e00ff */
[----:B0-----:R-:W-:Y:S01]  /*1b40*/  SHF.R.U32.HI R5, RZ, 0x7, R0 ;  /* 0x00000007ff057819 */ /* 0x001fe20000011600 */
[----:B-1----:R-:W-:Y:S01]  /*1b50*/  IMAD R4, R2, UR4, RZ ;  /* 0x0000000402047c24 */ /* 0x002fe2000f8e02ff */
[----:B------:R-:W-:Y:S01]  /*1b60*/  UMOV UR4, URZ ;  /* 0x000000ff00047c82 */ /* 0x000fe20008000000 */
[----:B------:R-:W-:Y:S01]  /*1b70*/  IMAD R2, R6, UR7, RZ ;  /* 0x0000000706027c24 */ /* 0x000fe2000f8e02ff */
[----:B------:R-:W-:Y:S02]  /*1b80*/  SGXT.U32 R5, R5, 0x2 ;  /* 0x000000020505781a */ /* 0x000fe40000000000 */
[----:B------:R-:W-:Y:S01]  /*1b90*/  LOP3.LUT R7, R3, 0x1000, RZ, 0xc0, !PT ;  /* 0x0000100003077812 */ /* 0x000fe200078ec0ff */
[----:B------:R-:W-:Y:S01]  /*1ba0*/  IMAD.SHL.U32 R3, R2, 0x2, RZ ;  /* 0x0000000202037824 */ /* 0x000fe200078e00ff */
[----:B------:R-:W-:Y:S01]  /*1bb0*/  SHF.L.U32 R6, R4, 0x1, RZ ;  /* 0x0000000104067819 */ /* 0x000fe200000006ff */
[----:B------:R-:W-:Y:S01]  /*1bc0*/  IMAD R5, R5, R18, RZ ;  /* 0x0000001205057224 */ /* 0x000fe200078e02ff */
[----:B------:R-:W-:Y:S01]  /*1bd0*/  IADD3 R8, PT, PT, R8, UR6, R7 ;  /* 0x0000000608087c10 */ /* 0x000fe2000fffe007 */
[----:B------:R-:W-:Y:S01]  /*1be0*/  IMAD.HI R4, R4, 0x2, RZ ;  /* 0x0000000204047827 */ /* 0x000fe200078e02ff */
[----:B------:R-:W-:-:S02]  /*1bf0*/  LOP3.LUT R7, R0, 0x3f, RZ, 0xc0, !PT ;  /* 0x0000003f00077812 */ /* 0x000fc400078ec0ff */
[----:B--2---:R-:W-:Y:S01]  /*1c00*/  IADD3 R19, P0, P1, R6, UR10, R3 ;  /* 0x0000000a06137c10 */ /* 0x004fe2000f91e003 */
[----:B------:R-:W-:Y:S01]  /*1c10*/  IMAD R6, R18, 0x4, R5 ;  /* 0x0000000412067824 */ /* 0x000fe200078e0205 */
[----:B------:R0:W-:Y:S01]  /*1c20*/  STL [R1+0x80], R8 ;  /* 0x0000800801007387 */ /* 0x0001e20000100800 */
[----:B------:R-:W-:Y:S01]  /*1c30*/  IMAD.HI R3, R2, 0x2, RZ ;  /* 0x0000000202037827 */ /* 0x000fe200078e02ff */
[CC--:B------:R-:W-:Y:S01]  /*1c40*/  LEA R24, P2, R5.reuse, R19.reuse, 0x1 ;  /* 0x0000001305187211 */ /* 0x0c0fe200078408ff */
[----:B------:R-:W1:Y:S01]  /*1c50*/  LDCU UR10, c[0x0][0x3a8] ;  /* 0x00007500ff0a77ac */ /* 0x000e620008000800 */
[----:B------:R-:W-:Y:S02]  /*1c60*/  LEA R14, P3, R6, R19, 0x1 ;  /* 0x00000013060e7211 */ /* 0x000fe400078608ff */
[----:B------:R-:W-:Y:S02]  /*1c70*/  IADD3.X R21, PT, PT, R4, UR11, R3, P0, P1 ;  /* 0x0000000b04157c10 */ /* 0x000fe400087e2403 */
[----:B0-----:R-:W-:Y:S01]  /*1c80*/  SHF.R.U32.HI R8, RZ, 0x6, R0 ;  /* 0x00000006ff087819 */ /* 0x001fe20000011600 */
[----:B------:R-:W-:Y:S01]  /*1c90*/  IMAD R0, R10, UR7, RZ ;  /* 0x000000070a007c24 */ /* 0x000fe2000f8e02ff */
[----:B------:R-:W-:Y:S01]  /*1ca0*/  LEA.HI.X.SX32 R25, R5, R21, 0x1, P2 ;  /* 0x0000001505197211 */ /* 0x000fe200010f0eff */
[----:B------:R-:W-:Y:S01]  /*1cb0*/  IMAD R10, R7, R9, RZ ;  /* 0x00000009070a7224 */ /* 0x000fe200078e02ff */
[----:B------:R-:W-:Y:S01]  /*1cc0*/  LEA R7, R18, R6, 0x2 ;  /* 0x0000000612077211 */ /* 0x000fe200078e10ff */
[----:B------:R-:W-:Y:S01]  /*1cd0*/  IMAD.SHL.U32 R9, R0, 0x2, RZ ;  /* 0x0000000200097824 */ /* 0x000fe200078e00ff */
[----:B------:R-:W-:Y:S01]  /*1ce0*/  SGXT.U32 R2, R8, 0x3 ;  /* 0x000000030802781a */ /* 0x000fe20000000000 */
[----:B------:R0:W-:Y:S01]  /*1cf0*/  STL.64 [R1+0x1b8], R24 ;  /* 0x0001b81801007387 */ /* 0x0001e20000100a00 */
[----:B------:R-:W-:Y:S01]  /*1d00*/  SHF.L.U32 R12, R10, 0x1, RZ ;  /* 0x000000010a0c7819 */ /* 0x000fe200000006ff */
[----:B------:R-:W-:Y:S01]  /*1d10*/  IMAD R8, R18, 0x4, R7 ;  /* 0x0000000412087824 */ /* 0x000fe200078e0207 */
[----:B------:R-:W-:Y:S01]  /*1d20*/  LEA.HI.X.SX32 R15, R6, R21, 0x1, P3 ;  /* 0x00000015060f7211 */ /* 0x000fe200018f0eff */
[----:B-----5:R-:W-:Y:S01]  /*1d30*/  IMAD R11, R2, R23, RZ ;  /* 0x00000017020b7224 */ /* 0x020fe200078e02ff */
[----:B----4-:R-:W-:Y:S01]  /*1d40*/  IADD3 R17, P0, P1, R12, UR12, R9 ;  /* 0x0000000c0c117c10 */ /* 0x010fe2000f91e009 */
[----:B------:R-:W-:Y:S01]  /*1d50*/  IMAD R2, R18, 0x4, R8 ;  /* 0x0000000412027824 */ /* 0x000fe200078e0208 */
[----:B------:R-:W-:Y:S01]  /*1d60*/  LEA R26, P2, R7, R19, 0x1 ;  /* 0x00000013071a7211 */ /* 0x000fe200078408ff */
[----:B------:R-:W-:Y:S01]  /*1d70*/  IMAD.HI R9, R0, 0x2, RZ ;  /* 0x0000000200097827 */ /* 0x000fe200078e02ff */
[----:B------:R2:W-:Y:S01]  /*1d80*/  STL.64 [R1+0x1b0], R14 ;  /* 0x0001b00e01007387 */ /* 0x0005e20000100a00 */
[----:B------:R-:W-:-:S02]  /*1d90*/  LEA R12, R23, R11, 0x3 ;  /* 0x0000000b170c7211 */ /* 0x000fc400078e18ff */
[----:B------:R-:W-:Y:S01]  /*1da0*/  IMAD R0, R18, 0x4, R2 ;  /* 0x0000000412007824 */ /* 0x000fe200078e0202 */
[----:B0-----:R-:W-:Y:S01]  /*1db0*/  LEA R24, P3, R8, R19, 0x1 ;  /* 0x0000001308187211 */ /* 0x001fe200078608ff */
[----:B------:R-:W-:Y:S01]  /*1dc0*/  IMAD.HI R10, R10, 0x2, RZ ;  /* 0x000000020a0a7827 */ /* 0x000fe200078e02ff */
[-C--:B------:R-:W-:Y:S02]  /*1dd0*/  LEA.HI.X.SX32 R27, R7, R21.reuse, 0x1, P2 ;  /* 0x00000015071b7211 */ /* 0x080fe400010f0eff */
[----:B------:R-:W-:Y:S01]  /*1de0*/  LEA.HI.X.SX32 R25, R8, R21, 0x1, P3 ;  /* 0x0000001508197211 */ /* 0x000fe200018f0eff */
[----:B------:R-:W-:Y:S01]  /*1df0*/  IMAD R3, R18, 0x4, R0 ;  /* 0x0000000412037824 */ /* 0x000fe200078e0200 */
[----:B------:R-:W-:Y:S01]  /*1e00*/  IADD3.X R9, PT, PT, R10, UR13, R9, P0, P1 ;  /* 0x0000000d0a097c10 */ /* 0x000fe200087e2409 */
[----:B------:R0:W-:Y:S01]  /*1e10*/  STL.64 [R1+0x1a8], R26 ;  /* 0x0001a81a01007387 */ /* 0x0001e20000100a00 */
[C---:B------:R-:W-:Y:S02]  /*1e20*/  IMAD R13, R23.reuse, 0x8, R12 ;  /* 0x00000008170d7824 */ /* 0x040fe400078e020c */
[----:B------:R-:W-:Y:S01]  /*1e30*/  LEA R4, R18, R3, 0x2 ;  /* 0x0000000312047211 */ /* 0x000fe200078e10ff */
[----:B------:R3:W-:Y:S01]  /*1e40*/  STL.64 [R1+0x1a0], R24 ;  /* 0x0001a01801007387 */ /* 0x0007e20000100a00 */
[----:B--2---:R-:W-:-:S03]  /*1e50*/  IMAD R14, R23, 0x8, R13 ;  /* 0x00000008170e7824 */ /* 0x004fc600078e020d */
[C---:B------:R-:W-:Y:S02]  /*1e60*/  IMAD R5, R18.reuse, 0x4, R4 ;  /* 0x0000000412057824 */ /* 0x040fe400078e0204 */
[C---:B------:R-:W-:Y:S02]  /*1e70*/  LEA R15, R23.reuse, R14, 0x3 ;  /* 0x0000000e170f7211 */ /* 0x040fe400078e18ff */
[----:B------:R-:W-:Y:S01]  /*1e80*/  IMAD R6, R18, 0x4, R5 ;  /* 0x0000000412067824 */ /* 0x000fe200078e0205 */
[-C--:B0-----:R-:W-:Y:S02]  /*1e90*/  LEA R26, P2, R2, R19.reuse, 0x1 ;  /* 0x00000013021a7211 */ /* 0x081fe400078408ff */
[C---:B------:R-:W-:Y:S01]  /*1ea0*/  IMAD R8, R23.reuse, 0x8, R15 ;  /* 0x0000000817087824 */ /* 0x040fe200078e020f */
[----:B---3--:R-:W-:Y:S02]  /*1eb0*/  LEA R24, P3, R0, R19, 0x1 ;  /* 0x0000001300187211 */ /* 0x008fe400078608ff */
[----:B------:R-:W-:Y:S01]  /*1ec0*/  LEA R7, R18, R6, 0x2 ;  /* 0x0000000612077211 */ /* 0x000fe200078e10ff */
[----:B------:R-:W-:Y:S01]  /*1ed0*/  IMAD R16, R23, 0x8, R8 ;  /* 0x0000000817107824 */ /* 0x000fe200078e0208 */
[----:B------:R-:W-:-:S02]  /*1ee0*/  LEA.HI.X.SX32 R27, R2, R21, 0x1, P2 ;  /* 0x00000015021b7211 */ /* 0x000fc400010f0eff */
[----:B------:R-:W-:Y:S01]  /*1ef0*/  LEA.HI.X.SX32 R25, R0, R21, 0x1, P3 ;  /* 0x0000001500197211 */ /* 0x000fe200018f0eff */
[C---:B------:R-:W-:Y:S01]  /*1f00*/  IMAD R0, R18.reuse, 0x4, R7 ;  /* 0x0000000412007824 */ /* 0x040fe200078e0207 */
[C---:B------:R-:W-:Y:S01]  /*1f10*/  LEA R28, P2, R3.reuse, R19, 0x1 ;  /* 0x00000013031c7211 */ /* 0x040fe200078408ff */
[----:B------:R0:W-:Y:S03]  /*1f20*/  STL.64 [R1+0x198], R26 ;  /* 0x0001981a01007387 */ /* 0x0001e60000100a00 */
[----:B------:R-:W-:Y:S01]  /*1f30*/  LEA.HI.X.SX32 R29, R3, R21, 0x1, P2 ;  /* 0x00000015031d7211 */ /* 0x000fe200010f0eff */
[----:B------:R2:W-:Y:S01]  /*1f40*/  STL.64 [R1+0x190], R24 ;  /* 0x0001901801007387 */ /* 0x0005e20000100a00 */
[----:B------:R-:W-:-:S03]  /*1f50*/  LEA R2, R18, R0, 0x2 ;  /* 0x0000000012027211 */ /* 0x000fc600078e10ff */
[----:B------:R3:W-:Y:S02]  /*1f60*/  STL.64 [R1+0x188], R28 ;  /* 0x0001881c01007387 */ /* 0x0007e40000100a00 */
[----:B------:R-:W-:Y:S01]  /*1f70*/  IMAD R3, R18, 0x4, R2 ;  /* 0x0000000412037824 */ /* 0x000fe200078e0202 */
[CC--:B0-----:R-:W-:Y:S02]  /*1f80*/  LEA R26, P3, R4.reuse, R19.reuse, 0x1 ;  /* 0x00000013041a7211 */ /* 0x0c1fe400078608ff */
[C---:B--2---:R-:W-:Y:S02]  /*1f90*/  LEA R24, P4, R5.reuse, R19, 0x1 ;  /* 0x0000001305187211 */ /* 0x044fe400078808ff */
[-C--:B------:R-:W-:Y:S01]  /*1fa0*/  LEA.HI.X.SX32 R27, R4, R21.reuse, 0x1, P3 ;  /* 0x00000015041b7211 */ /* 0x080fe200018f0eff */
[----:B------:R-:W-:Y:S01]  /*1fb0*/  IMAD R4, R18, 0x4, R3 ;  /* 0x0000000412047824 */ /* 0x000fe200078e0203 */
[----:B------:R-:W-:Y:S02]  /*1fc0*/  LEA.HI.X.SX32 R25, R5, R21, 0x1, P4 ;  /* 0x0000001505197211 */ /* 0x000fe400020f0eff */
[C---:B---3--:R-:W-:Y:S01]  /*1fd0*/  LEA R28, P2, R6.reuse, R19, 0x1 ;  /* 0x00000013061c7211 */ /* 0x048fe200078408ff */
[----:B------:R0:W-:Y:S03]  /*1fe0*/  STL.64 [R1+0x180], R26 ;  /* 0x0001801a01007387 */ /* 0x0001e60000100a00 */
[----:B------:R-:W-:Y:S01]  /*1ff0*/  LEA.HI.X.SX32 R29, R6, R21, 0x1, P2 ;  /* 0x00000015061d7211 */ /* 0x000fe200010f0eff */
[----:B------:R2:W-:Y:S04]  /*2000*/  STL.64 [R1+0x178], R24 ;  /* 0x0001781801007387 */ /* 0x0005e80000100a00 */
[----:B------:R3:W-:Y:S01]  /*2010*/  STL.64 [R1+0x170], R28 ;  /* 0x0001701c01007387 */ /* 0x0007e20000100a00 */
[----:B0-----:R-:W-:-:S02]  /*2020*/  LEA R26, P3, R7, R19, 0x1 ;  /* 0x00000013071a7211 */ /* 0x001fc400078608ff */
[C---:B--2---:R-:W-:Y:S02]  /*2030*/  LEA R24, P4, R0.reuse, R19, 0x1 ;  /* 0x0000001300187211 */ /* 0x044fe400078808ff */
[-C--:B------:R-:W-:Y:S02]  /*2040*/  LEA.HI.X.SX32 R27, R7, R21.reuse, 0x1, P3 ;  /* 0x00000015071b7211 */ /* 0x080fe400018f0eff */
[----:B------:R-:W-:Y:S02]  /*2050*/  LEA.HI.X.SX32 R25, R0, R21, 0x1, P4 ;  /* 0x0000001500197211 */ /* 0x000fe400020f0eff */
[----:B------:R-:W-:Y:S01]  /*2060*/  LEA R0, R18, R4, 0x2 ;  /* 0x0000000412007211 */ /* 0x000fe200078e10ff */
[----:B------:R0:W-:Y:S01]  /*2070*/  STL.64 [R1+0x168], R26 ;  /* 0x0001681a01007387 */ /* 0x0001e20000100a00 */
[-C--:B---3--:R-:W-:Y:S02]  /*2080*/  LEA R28, P2, R2, R19.reuse, 0x1 ;  /* 0x00000013021c7211 */ /* 0x088fe400078408ff */
[----:B------:R-:W-:Y:S01]  /*2090*/  LEA R6, P5, R0, R19, 0x1 ;  /* 0x0000001300067211 */ /* 0x000fe200078a08ff */
[----:B------:R2:W-:Y:S01]  /*20a0*/  STL.64 [R1+0x160], R24 ;  /* 0x0001601801007387 */ /* 0x0005e20000100a00 */
[----:B------:R-:W-:-:S02]  /*20b0*/  LEA.HI.X.SX32 R29, R2, R21, 0x1, P2 ;  /* 0x00000015021d7211 */ /* 0x000fc400010f0eff */
[----:B------:R-:W-:Y:S01]  /*20c0*/  LEA.HI.X.SX32 R7, R0, R21, 0x1, P5 ;  /* 0x0000001500077211 */ /* 0x000fe200028f0eff */
[----:B------:R-:W-:Y:S01]  /*20d0*/  IMAD R0, R23, 0x8, R16 ;  /* 0x0000000817007824 */ /* 0x000fe200078e0210 */
[----:B------:R-:W-:Y:S01]  /*20e0*/  LEA R18, P0, R11, R17, 0x1 ;  /* 0x000000110b127211 */ /* 0x000fe200078008ff */
[----:B------:R3:W-:Y:S01]  /*20f0*/  STL.64 [R1+0x158], R28 ;  /* 0x0001581c01007387 */ /* 0x0007e20000100a00 */
[-C--:B0-----:R-:W-:Y:S01]  /*2100*/  LEA R26, P3, R3, R19.reuse, 0x1 ;  /* 0x00000013031a7211 */ /* 0x081fe200078608ff */
[----:B------:R-:W-:Y:S01]  /*2110*/  IMAD R2, R23, 0x8, R0 ;  /* 0x0000000817027824 */ /* 0x000fe200078e0200 */
[C---:B--2---:R-:W-:Y:S02]  /*2120*/  LEA R24, P4, R4.reuse, R19, 0x1 ;  /* 0x0000001304187211 */ /* 0x044fe400078808ff */
[-C--:B------:R-:W-:Y:S02]  /*2130*/  LEA.HI.X.SX32 R27, R3, R21.reuse, 0x1, P3 ;  /* 0x00000015031b7211 */ /* 0x080fe400018f0eff */
[----:B------:R-:W-:-:S02]  /*2140*/  LEA.HI.X.SX32 R25, R4, R21, 0x1, P4 ;  /* 0x0000001504197211 */ /* 0x000fc400020f0eff */
[----:B------:R-:W-:Y:S02]  /*2150*/  CS2R R20, SRZ ;  /* 0x0000000000147805 */ /* 0x000fe4000001ff00 */
[----:B------:R-:W-:Y:S01]  /*2160*/  LEA R4, P2, R13, R17, 0x1 ;  /* 0x000000110d047211 */ /* 0x000fe200078408ff */
[----:B------:R0:W-:Y:S01]  /*2170*/  STL.64 [R1+0x150], R26 ;  /* 0x0001501a01007387 */ /* 0x0001e20000100a00 */
[-C--:B------:R-:W-:Y:S02]  /*2180*/  LEA.HI.X.SX32 R19, R11, R9.reuse, 0x1, P0 ;  /* 0x000000090b137211 */ /* 0x080fe400000f0eff */
[----:B---3--:R-:W-:Y:S02]  /*2190*/  CS2R R28, SRZ ;  /* 0x00000000001c7805 */ /* 0x008fe4000001ff00 */
[----:B------:R-:W-:Y:S01]  /*21a0*/  LEA.HI.X.SX32 R5, R13, R9, 0x1, P2 ;  /* 0x000000090d057211 */ /* 0x000fe200010f0eff */
[----:B------:R2:W-:Y:S01]  /*21b0*/  STL.64 [R1+0x148], R24 ;  /* 0x0001481801007387 */ /* 0x0005e20000100a00 */
[----:B------:R-:W-:-:S03]  /*21c0*/  LEA R3, R23, R2, 0x3 ;  /* 0x0000000217037211 */ /* 0x000fc600078e18ff */
[----:B------:R3:W-:Y:S04]  /*21d0*/  STL.64 [R1+0x140], R6 ;  /* 0x0001400601007387 */ /* 0x0007e80000100a00 */
[----:B------:R4:W-:Y:S01]  /*21e0*/  STL.64 [R1+0x138], R18 ;  /* 0x0001381201007387 */ /* 0x0009e20000100a00 */
[----:B0-----:R-:W-:Y:S02]  /*21f0*/  CS2R R26, SRZ ;  /* 0x00000000001a7805 */ /* 0x001fe4000001ff00 */
[----:B--2---:R-:W-:Y:S02]  /*2200*/  CS2R R24, SRZ ;  /* 0x0000000000187805 */ /* 0x004fe4000001ff00 */
[----:B---3--:R-:W-:-:S04]  /*2210*/  LEA R6, P1, R12, R17, 0x1 ;  /* 0x000000110c067211 */ /* 0x008fc800078208ff */
[----:B------:R-:W-:Y:S02]  /*2220*/  LEA.HI.X.SX32 R7, R12, R9, 0x1, P1 ;  /* 0x000000090c077211 */ /* 0x000fe400008f0eff */
[CC--:B----4-:R-:W-:Y:S02]  /*2230*/  LEA R18, P0, R14.reuse, R17.reuse, 0x1 ;  /* 0x000000110e127211 */ /* 0x0d0fe400078008ff */
[C---:B------:R-:W-:Y:S01]  /*2240*/  LEA R10, P1, R15.reuse, R17, 0x1 ;  /* 0x000000110f0a7211 */ /* 0x040fe200078208ff */
[----:B------:R0:W-:Y:S01]  /*2250*/  STL.64 [R1+0x130], R6 ;  /* 0x0001300601007387 */ /* 0x0001e20000100a00 */
[-C--:B------:R-:W-:Y:S02]  /*2260*/  LEA.HI.X.SX32 R19, R14, R9.reuse, 0x1, P0 ;  /* 0x000000090e137211 */ /* 0x080fe400000f0eff */
[----:B------:R-:W-:Y:S01]  /*2270*/  LEA.HI.X.SX32 R11, R15, R9, 0x1, P1 ;  /* 0x000000090f0b7211 */ /* 0x000fe200008f0eff */
[----:B------:R2:W-:Y:S01]  /*2280*/  STL.64 [R1+0x128], R4 ;  /* 0x0001280401007387 */ /* 0x0005e20000100a00 */
[----:B------:R-:W-:-:S02]  /*2290*/  LEA R14, P0, R16, R17, 0x1 ;  /* 0x00000011100e7211 */ /* 0x000fc400078008ff */
[----:B------:R-:W-:Y:S01]  /*22a0*/  LEA R12, P1, R0, R17, 0x1 ;  /* 0x00000011000c7211 */ /* 0x000fe200078208ff */
[----:B------:R-:W-:Y:S01]  /*22b0*/  STL.64 [R1+0x120], R18 ;  /* 0x0001201201007387 */ /* 0x000fe20000100a00 */
[-C--:B------:R-:W-:Y:S02]  /*22c0*/  LEA.HI.X.SX32 R15, R16, R9.reuse, 0x1, P0 ;  /* 0x00000009100f7211 */ /* 0x080fe400000f0eff */
[----:B------:R-:W-:Y:S01]  /*22d0*/  LEA.HI.X.SX32 R13, R0, R9, 0x1, P1 ;  /* 0x00000009000d7211 */ /* 0x000fe200008f0eff */
[----:B------:R3:W-:Y:S01]  /*22e0*/  STL.64 [R1+0x118], R10 ;  /* 0x0001180a01007387 */ /* 0x0007e20000100a00 */
[----:B0-----:R-:W-:Y:S01]  /*22f0*/  LEA R6, P2, R8, R17, 0x1 ;  /* 0x0000001108067211 */ /* 0x001fe200078408ff */
[----:B--2---:R-:W-:-:S03]  /*2300*/  IMAD R4, R23, 0x8, R3 ;  /* 0x0000000817047824 */ /* 0x004fc600078e0203 */
[----:B------:R-:W-:Y:S01]  /*2310*/  LEA.HI.X.SX32 R7, R8, R9, 0x1, P2 ;  /* 0x0000000908077211 */ /* 0x000fe200010f0eff */
[----:B------:R-:W-:-:S04]  /*2320*/  IMAD R5, R23, 0x8, R4 ;  /* 0x0000000817057824 */ /* 0x000fc800078e0204 */
[----:B------:R0:W-:Y:S01]  /*2330*/  STL.64 [R1+0x110], R6 ;  /* 0x0001100601007387 */ /* 0x0001e20000100a00 */
[----:B---3--:R-:W-:-:S03]  /*2340*/  LEA R10, P2, R2, R17, 0x1 ;  /* 0x00000011020a7211 */ /* 0x008fc600078408ff */
[----:B------:R2:W-:Y:S01]  /*2350*/  STL.64 [R1+0x108], R14 ;  /* 0x0001080e01007387 */ /* 0x0005e20000100a00 */
[----:B------:R-:W-:-:S03]  /*2360*/  LEA.HI.X.SX32 R11, R2, R9, 0x1, P2 ;  /* 0x00000009020b7211 */ /* 0x000fc600010f0eff */
[----:B------:R3:W-:Y:S01]  /*2370*/  STL.64 [R1+0x100], R12 ;  /* 0x0001000c01007387 */ /* 0x0007e20000100a00 */
[----:B0-----:R-:W-:-:S03]  /*2380*/  LEA R6, R23, R5, 0x3 ;  /* 0x0000000517067211 */ /* 0x001fc600078e18ff */
[----:B------:R0:W-:Y:S01]  /*2390*/  STL.64 [R1+0xf8], R10 ;  /* 0x0000f80a01007387 */ /* 0x0001e20000100a00 */
[-C--:B--2---:R-:W-:Y:S01]  /*23a0*/  LEA R14, P0, R3, R17.reuse, 0x1 ;  /* 0x00000011030e7211 */ /* 0x084fe200078008ff */
[----:B------:R-:W-:Y:S01]  /*23b0*/  IMAD R0, R23, 0x8, R6 ;  /* 0x0000000817007824 */ /* 0x000fe200078e0206 */
[----:B---3--:R-:W-:-:S03]  /*23c0*/  LEA R12, P1, R4, R17, 0x1 ;  /* 0x00000011040c7211 */ /* 0x008fc600078208ff */
[----:B------:R-:W-:Y:S01]  /*23d0*/  IMAD R2, R23, 0x8, R0 ;  /* 0x0000000817027824 */ /* 0x000fe200078e0200 */
[-C--:B------:R-:W-:Y:S02]  /*23e0*/  LEA.HI.X.SX32 R15, R3, R9.reuse, 0x1, P0 ;  /* 0x00000009030f7211 */ /* 0x080fe400000f0eff */
[----:B------:R-:W-:Y:S02]  /*23f0*/  LEA.HI.X.SX32 R13, R4, R9, 0x1, P1 ;  /* 0x00000009040d7211 */ /* 0x000fe400008f0eff */
[----:B0-----:R-:W-:Y:S01]  /*2400*/  LEA R10, P2, R5, R17, 0x1 ;  /* 0x00000011050a7211 */ /* 0x001fe200078408ff */
[----:B------:R0:W-:Y:S01]  /*2410*/  STL.64 [R1+0xf0], R14 ;  /* 0x0000f00e01007387 */ /* 0x0001e20000100a00 */
[----:B------:R-:W-:Y:S02]  /*2420*/  LEA R3, R23, R2, 0x3 ;  /* 0x0000000217037211 */ /* 0x000fe400078e18ff */
[----:B------:R-:W-:Y:S02]  /*2430*/  CS2R R22, SRZ ;  /* 0x0000000000167805 */ /* 0x000fe4000001ff00 */
[----:B------:R-:W-:Y:S01]  /*2440*/  LEA.HI.X.SX32 R11, R5, R9, 0x1, P2 ;  /* 0x00000009050b7211 */ /* 0x000fe200010f0eff */
[----:B------:R2:W-:Y:S01]  /*2450*/  STL.64 [R1+0xe8], R12 ;  /* 0x0000e80c01007387 */ /* 0x0005e20000100a00 */
[----:B------:R-:W-:-:S02]  /*2460*/  LEA R18, P0, R6, R17, 0x1 ;  /* 0x0000001106127211 */ /* 0x000fc400078008ff */
[----:B------:R-:W-:Y:S01]  /*2470*/  CS2R R4, SRZ ;  /* 0x0000000000047805 */ /* 0x000fe2000001ff00 */
[----:B------:R3:W-:Y:S01]  /*2480*/  STL.64 [R1+0xe0], R10 ;  /* 0x0000e00a01007387 */ /* 0x0007e20000100a00 */
[----:B------:R-:W-:Y:S02]  /*2490*/  LEA.HI.X.SX32 R19, R6, R9, 0x1, P0 ;  /* 0x0000000906137211 */ /* 0x000fe400000f0eff */
[----:B------:R-:W-:Y:S02]  /*24a0*/  CS2R R6, SRZ ;  /* 0x0000000000067805 */ /* 0x000fe4000001ff00 */
[-C--:B0-----:R-:W-:Y:S01]  /*24b0*/  LEA R14, P1, R0, R17.reuse, 0x1 ;  /* 0x00000011000e7211 */ /* 0x081fe200078208ff */
[----:B------:R0:W-:Y:S01]  /*24c0*/  STL.64 [R1+0xd8], R18 ;  /* 0x0000d81201007387 */ /* 0x0001e20000100a00 */
[----:B--2---:R-:W-:Y:S02]  /*24d0*/  LEA R12, P2, R2, R17, 0x1 ;  /* 0x00000011020c7211 */ /* 0x004fe400078408ff */
[----:B------:R-:W-:Y:S01]  /*24e0*/  LEA.HI.X.SX32 R15, R0, R9, 0x1, P1 ;  /* 0x00000009000f7211 */ /* 0x000fe200008f0eff */
[----:B------:R-:W-:Y:S01]  /*24f0*/  IMAD.MOV.U32 R0, RZ, RZ, -0x800000 ;  /* 0xff800000ff007424 */ /* 0x000fe200078e00ff */
[----:B---3--:R-:W-:-:S02]  /*2500*/  LEA R10, P3, R3, R17, 0x1 ;  /* 0x00000011030a7211 */ /* 0x008fc400078608ff */
[----:B------:R-:W-:Y:S02]  /*2510*/  CS2R R16, SRZ ;  /* 0x0000000000107805 */ /* 0x000fe4000001ff00 */
[-C--:B------:R-:W-:Y:S01]  /*2520*/  LEA.HI.X.SX32 R13, R2, R9.reuse, 0x1, P2 ;  /* 0x00000009020d7211 */ /* 0x080fe200010f0eff */
[----:B------:R-:W-:Y:S01]  /*2530*/  IMAD.MOV.U32 R2, RZ, RZ, 0x3f800000 ;  /* 0x3f800000ff027424 */ /* 0x000fe200078e00ff */
[----:B------:R-:W-:Y:S01]  /*2540*/  LEA.HI.X.SX32 R11, R3, R9, 0x1, P3 ;  /* 0x00000009030b7211 */ /* 0x000fe200018f0eff */
[----:B------:R-:W-:Y:S01]  /*2550*/  STL.64 [R1+0xd0], R14 ;  /* 0x0000d00e01007387 */ /* 0x000fe20000100a00 */
[----:B0-----:R-:W-:-:S03]  /*2560*/  CS2R R18, SRZ ;  /* 0x0000000000127805 */ /* 0x001fc6000001ff00 */
[----:B------:R-:W-:Y:S04]  /*2570*/  STL.64 [R1+0xc8], R12 ;  /* 0x0000c80c01007387 */ /* 0x000fe80000100a00 */
[----:B------:R-:W-:Y:S04]  /*2580*/  STL.64 [R1+0xc0], R10 ;  /* 0x0000c00a01007387 */ /* 0x000fe80000100a00 */
[----:B------:R0:W-:Y:S04]  /*2590*/  STL [R1+0xbc], R2 ;  /* 0x0000bc0201007387 */ /* 0x0001e80000100800 */
[----:B------:R2:W-:Y:S01]  /*25a0*/  STL [R1], R0 ;  /* 0x0000000001007387 */ /* 0x0005e20000100800 */
[----:B0-----:R-:W-:Y:S01]  /*25b0*/  MOV R2, 0xff800000 ;  /* 0xff80000000027802 */ /* 0x001fe20000000f00 */
[----:B--2---:R-:W-:-:S04]  /*25c0*/  IMAD.MOV.U32 R0, RZ, RZ, 0x3f800000 ;  /* 0x3f800000ff007424 */ /* 0x004fc800078e00ff */
[----:B------:R0:W-:Y:S04]  /*25d0*/  STL [R1+0x4], R2 ;  /* 0x0000040201007387 */ /* 0x0001e80000100800 */
        /* <DEDUP_REMOVED lines=20> */
[----:B-1----:R0:W-:Y:S02]  /*2720*/  STL [R1+0x34], RZ ;  /* 0x000034ff01007387 */ /* 0x0021e40000100800 */
.L_x_1:
[----:B01----:R-:W2:Y:S04]  /*2730*/  LDL.64 R2, [R1+0x1b8] ;  /* 0x0001b80001027983 */ /* 0x003ea80000100a00 */
[----:B------:R-:W3:Y:S04]  /*2740*/  LDL.64 R8, [R1+0x1a8] ;  /* 0x0001a80001087983 */ /* 0x000ee80000100a00 */
[----:B------:R-:W4:Y:S04]  /*2750*/  LDL.64 R52, [R1+0x1b0] ;  /* 0x0001b00001347983 */ /* 0x000f280000100a00 */
[----:B------:R-:W5:Y:S04]  /*2760*/  LDL.64 R14, [R1+0x1a0] ;  /* 0x0001a000010e7983 */ /* 0x000f680000100a00 */
        /* <DEDUP_REMOVED lines=12> */
[----:B------:R0:W-:Y:S04]  /*2830*/  STL [R1+0x218], R7 ;  /* 0x0002180701007387 */ /* 0x0001e80000100800 */
[----:B0-----:R-:W5:Y:S01]  /*2840*/  LDL R7, [R1+0x80] ;  /* 0x0000800001077983 */ /* 0x001f620000100800 */
[----:B--2---:R-:W-:-:S04]  /*2850*/  IMAD.WIDE R2, R125, 0x2, R2 ;  /* 0x000000027d027825 */ /* 0x004fc800078e0202 */
[C---:B---3--:R-:W-:Y:S02]  /*2860*/  IMAD.WIDE R8, R125.reuse, 0x2, R8 ;  /* 0x000000027d087825 */ /* 0x048fe400078e0208 */
[----:B------:R-:W2:Y:S02]  /*2870*/  LDG.E.U16 R2, desc[UR8][R2.64] ;  /* 0x0000000802027981 */ /* 0x000ea4000c1e1500 */
[C---:B----4-:R-:W-:Y:S02]  /*2880*/  IMAD.WIDE R52, R125.reuse, 0x2, R52 ;  /* 0x000000027d347825 */ /* 0x050fe400078e0234 */
[----:B------:R-:W3:Y:S02]  /*2890*/  LDG.E.U16 R8, desc[UR8][R8.64] ;  /* 0x0000000808087981 */ /* 0x000ee4000c1e1500 */
[C---:B-----5:R-:W-:Y:S02]  /*28a0*/  IMAD.WIDE R14, R125.reuse, 0x2, R14 ;  /* 0x000000027d0e7825 */ /* 0x060fe400078e020e */
[----:B------:R-:W4:Y:S02]  /*28b0*/  LDG.E.U16 R57, desc[UR8][R52.64] ;  /* 0x0000000834397981 */ /* 0x000f24000c1e1500 */
[----:B------:R-:W-:-:S02]  /*28c0*/  IMAD.WIDE R12, R125, 0x2, R12 ;  /* 0x000000027d0c7825 */ /* 0x000fc400078e020c */
[----:B------:R-:W5:Y:S02]  /*28d0*/  LDG.E.U16 R56, desc[UR8][R14.64] ;  /* 0x000000080e387981 */ /* 0x000f64000c1e1500 */
[C---:B------:R-:W-:Y:S02]  /*28e0*/  IMAD.WIDE R10, R125.reuse, 0x2, R10 ;  /* 0x000000027d0a7825 */ /* 0x040fe400078e020a */
[----:B------:R0:W4:Y:S04]  /*28f0*/  LDG.E.U16 R3, desc[UR8][R12.64] ;  /* 0x000000080c037981 */ /* 0x000128000c1e1500 */
[----:B------:R1:W5:Y:S01]  /*2900*/  LDG.E.U16 R9, desc[UR8][R10.64] ;  /* 0x000000080a097981 */ /* 0x000362000c1e1500 */
[----:B0-----:R-:W-:-:S04]  /*2910*/  IMAD.WIDE R12, R125, 0x2, R62 ;  /* 0x000000027d0c7825 */ /* 0x001fc800078e023e */
[----:B-1----:R-:W-:-:S04]  /*2920*/  IMAD.WIDE R10, R125, 0x2, R78 ;  /* 0x000000027d0a7825 */ /* 0x002fc800078e024e */
[----:B------:R-:W-:-:S04]  /*2930*/  IMAD.WIDE R14, R125, 0x2, R60 ;  /* 0x000000027d0e7825 */ /* 0x000fc800078e023c */
[C---:B------:R-:W-:Y:S01]  /*2940*/  IMAD.WIDE R52, R125.reuse, 0x2, R58 ;  /* 0x000000027d347825 */ /* 0x040fe200078e023a */
[----:B------:R0:W5:Y:S03]  /*2950*/  LDG.E.U16 R60, desc[UR8][R14.64] ;  /* 0x000000080e3c7981 */ /* 0x000166000c1e1500 */
[C---:B------:R-:W-:Y:S01]  /*2960*/  IMAD.WIDE R54, R125.reuse, 0x2, R54 ;  /* 0x000000027d367825 */ /* 0x040fe200078e0236 */
[----:B------:R1:W5:Y:S04]  /*2970*/  LDG.E.U16 R58, desc[UR8][R10.64] ;  /* 0x000000080a3a7981 */ /* 0x000368000c1e1500 */
[----:B------:R1:W5:Y:S01]  /*2980*/  LDG.E.U16 R59, desc[UR8][R12.64] ;  /* 0x000000080c3b7981 */ /* 0x000362000c1e1500 */
[----:B0-----:R-:W-:-:S03]  /*2990*/  IMAD.WIDE R14, R125, 0x2, R72 ;  /* 0x000000027d0e7825 */ /* 0x001fc600078e0248 */
[----:B------:R0:W5:Y:S01]  /*29a0*/  LDG.E.U16 R61, desc[UR8][R52.64] ;  /* 0x00000008343d7981 */ /* 0x000162000c1e1500 */
[----:B-1----:R-:W-:-:S03]  /*29b0*/  IMAD.WIDE R10, R125, 0x2, R76 ;  /* 0x000000027d0a7825 */ /* 0x002fc600078e024c */
[----:B------:R1:W5:Y:S01]  /*29c0*/  LDG.E.U16 R62, desc[UR8][R54.64] ;  /* 0x00000008363e7981 */ /* 0x000362000c1e1500 */
[----:B------:R-:W-:-:S03]  /*29d0*/  IMAD.WIDE R12, R125, 0x2, R74 ;  /* 0x000000027d0c7825 */ /* 0x000fc600078e024a */
[----:B------:R-:W5:Y:S01]  /*29e0*/  LDG.E.U16 R10, desc[UR8][R10.64] ;  /* 0x000000080a0a7981 */ /* 0x000f62000c1e1500 */
[----:B0-----:R-:W-:-:S03]  /*29f0*/  IMAD.WIDE R52, R125, 0x2, R66 ;  /* 0x000000027d347825 */ /* 0x001fc600078e0242 */
[----:B------:R0:W5:Y:S01]  /*2a00*/  LDG.E.U16 R12, desc[UR8][R12.64] ;  /* 0x000000080c0c7981 */ /* 0x000162000c1e1500 */
[----:B-1----:R-:W-:-:S03]  /*2a10*/  IMAD.WIDE R54, R125, 0x2, R64 ;  /* 0x000000027d367825 */ /* 0x002fc600078e0240 */
[----:B------:R1:W5:Y:S04]  /*2a20*/  LDG.E.U16 R14, desc[UR8][R14.64] ;  /* 0x000000080e0e7981 */ /* 0x000368000c1e1500 */
[----:B------:R-:W5:Y:S04]  /*2a30*/  LDG.E.U16 R52, desc[UR8][R52.64] ;  /* 0x0000000834347981 */ /* 0x000f68000c1e1500 */
[----:B------:R-:W5:Y:S01]  /*2a40*/  LDG.E.U16 R54, desc[UR8][R54.64] ;  /* 0x0000000836367981 */ /* 0x000f62000c1e1500 */
[----:B0-----:R-:W0:Y:S01]  /*2a50*/  S2R R13, SR_TID.X ;  /* 0x00000000000d7919 */ /* 0x001e220000002100 */
[----:B------:R-:W1:Y:S01]  /*2a60*/  S2R R63, SR_TID.X ;  /* 0x00000000003f7919 */ /* 0x000e620000002100 */
[----:B0-----:R-:W-:-:S02]  /*2a70*/  LOP3.LUT R0, R13, 0x1ff, RZ, 0xc0, !PT ;  /* 0x000001ff0d007812 */ /* 0x001fc400078ec0ff */
[----:B------:R-:W-:Y:S02]  /*2a80*/  LOP3.LUT R11, R13, 0x180, RZ, 0xc0, !PT ;  /* 0x000001800d0b7812 */ /* 0x000fe400078ec0ff */
[----:B-1----:R-:W-:Y:S01]  /*2a90*/  LOP3.LUT R63, R63, 0x7, RZ, 0xc0, !PT ;  /* 0x000000073f3f7812 */ /* 0x002fe200078ec0ff */
[----:B------:R-:W-:Y:S01]  /*2aa0*/  IMAD.SHL.U32 R0, R0, 0x2, RZ ;  /* 0x0000000200007824 */ /* 0x000fe200078e00ff */
[----:B------:R-:W-:Y:S02]  /*2ab0*/  SHF.R.U32.HI R11, RZ, 0x3, R11 ;  /* 0x00000003ff0b7819 */ /* 0x000fe4000001160b */
[----:B------:R-:W-:Y:S01]  /*2ac0*/  SHF.L.U32 R13, R13, 0x1, RZ ;  /* 0x000000010d0d7819 */ /* 0x000fe200000006ff */
[----:B------:R-:W-:Y:S01]  /*2ad0*/  IMAD R15, R63, 0x110, RZ ;  /* 0x000001103f0f7824 */ /* 0x000fe200078e02ff */
[----:B------:R-:W-:Y:S01]  /*2ae0*/  LOP3.LUT R11, R0, R11, RZ, 0x3c, !PT ;  /* 0x0000000b000b7212 */ /* 0x000fe200078e3cff */
[----:B------:R-:W-:Y:S03]  /*2af0*/  BAR.SYNC.DEFER_BLOCKING 0x0 ;  /* 0x0000000000007b1d */ /* 0x000fe60000010000 */
[----:B------:R-:W-:-:S02]  /*2b00*/  LOP3.LUT R0, R15, 0x30, R13, 0x78, !PT ;  /* 0x000000300f007812 */ /* 0x000fc400078e780d */
[----:B------:R-:W-:Y:S01]  /*2b10*/  LOP3.LUT R13, R11, 0x40, RZ, 0x3c, !PT ;  /* 0x000000400b0d7812 */ /* 0x000fe200078e3cff */
[----:B--2---:R0:W-:Y:S04]  /*2b20*/  STS.U16 [R11+UR6+0x10000], R2 ;  /* 0x010000020b007988 */ /* 0x0041e80008000406 */
[----:B---3--:R-:W-:Y:S04]  /*2b30*/  STS.U16 [R11+UR6+0x10800], R8 ;  /* 0x010800080b007988 */ /* 0x008fe80008000406 */
[----:B----4-:R-:W-:Y:S04]  /*2b40*/  STS.U16 [R11+UR6+0x11000], R3 ;  /* 0x011000030b007988 */ /* 0x010fe80008000406 */
[----:B-----5:R-:W-:Y:S04]  /*2b50*/  STS.U16 [R11+UR6+0x12800], R60 ;  /* 0x0128003c0b007988 */ /* 0x020fe80008000406 */
        /* <DEDUP_REMOVED lines=11> */
[----:B------:R-:W-:Y:S01]  /*2c10*/  STS.U16 [R13+UR6+0x13c00], R54 ;  /* 0x013c00360d007988 */ /* 0x000fe20008000406 */
[----:B------:R-:W-:Y:S06]  /*2c20*/  BAR.SYNC.DEFER_BLOCKING 0x0 ;  /* 0x0000000000007b1d */ /* 0x000fec0000010000 */
[----:B------:R-:W-:Y:S04]  /*2c30*/  LDSM.16.MT88.4 R120, [R7] ;  /* 0x000000000778783b */ /* 0x000fe80000004200 */
[----:B------:R-:W1:Y:S04]  /*2c40*/  LDSM.16.M88.4 R88, [R0+UR6+0x10000] ;  /* 0x010000060058783b */ /* 0x000e680008000200 */
[----:B------:R-:W2:Y:S04]  /*2c50*/  LDSM.16.M88.4 R92, [R0+UR6+0x10800] ;  /* 0x01080006005c783b */ /* 0x000ea80008000200 */
[----:B------:R-:W-:Y:S04]  /*2c60*/  LDSM.16.MT88.4 R112, [R7+0x2000] ;  /* 0x002000000770783b */ /* 0x000fe80000004200 */
[----:B------:R-:W3:Y:S04]  /*2c70*/  LDSM.16.M88.4 R64, [R0+UR6+0x11000] ;  /* 0x011000060040783b */ /* 0x000ee80008000200 */
[----:B------:R-:W4:Y:S04]  /*2c80*/  LDSM.16.M88.4 R60, [R0+UR6+0x11800] ;  /* 0x01180006003c783b */ /* 0x000f280008000200 */
[----:B------:R-:W5:Y:S04]  /*2c90*/  LDSM.16.M88.4 R56, [R0+UR6+0x12000] ;  /* 0x012000060038783b */ /* 0x000f680008000200 */
[----:B------:R-:W4:Y:S04]  /*2ca0*/  LDSM.16.M88.4 R52, [R0+UR6+0x12800] ;  /* 0x012800060034783b */ /* 0x000f280008000200 */
[----:B------:R-:W4:Y:S04]  /*2cb0*/  LDSM.16.M88.4 R12, [R0+UR6+0x13000] ;  /* 0x01300006000c783b */ /* 0x000f280008000200 */
[----:B------:R-:W4:Y:S01]  /*2cc0*/  LDSM.16.M88.4 R8, [R0+UR6+0x13800] ;  /* 0x013800060008783b */ /* 0x000f220008000200 */
[----:B0-----:R-:W-:-:S03]  /*2cd0*/  LOP3.LUT R2, R0, 0x40, RZ, 0x3c, !PT ;  /* 0x0000004000027812 */ /* 0x001fc600078e3cff */
[----:B------:R-:W-:Y:S01]  /*2ce0*/  LDSM.16.MT88.4 R96, [R7+0x4000] ;  /* 0x004000000760783b */ /* 0x000fe20000004200 */
[C---:B-1----:R-:W-:Y:S03]  /*2cf0*/  HMMA.16816.F32 R76, R120.reuse, R88, RZ ;  /* 0x00000058784c723c */ /* 0x042fe600000018ff */
[----:B------:R-:W0:Y:S04]  /*2d00*/  LDSM.16.M88.4 R108, [R2+UR6+0x10000] ;  /* 0x01000006026c783b */ /* 0x000e280008000200 */
[----:B------:R-:W1:Y:S01]  /*2d10*/  LDSM.16.M88.4 R104, [R2+UR6+0x10800] ;  /* 0x010800060268783b */ /* 0x000e620008000200 */
[C---:B--2---:R-:W-:Y:S03]  /*2d20*/  HMMA.16816.F32 R72, R120.reuse, R92, RZ ;  /* 0x0000005c7848723c */ /* 0x044fe600000018ff */
[----:B------:R-:W2:Y:S05]  /*2d30*/  LDSM.16.M88.4 R100, [R2+UR6+0x11000] ;  /* 0x011000060264783b */ /* 0x000eaa0008000200 */
[----:B---3--:R-:W-:Y:S08]  /*2d40*/  HMMA.16816.F32 R116, R120, R64, RZ ;  /* 0x000000407874723c */ /* 0x008ff000000018ff */
[C---:B------:R-:W-:Y:S08]  /*2d50*/  HMMA.16816.F32 R88, R112.reuse, R90, R76 ;  /* 0x0000005a7058723c */ /* 0x040ff0000000184c */
[----:B------:R-:W-:Y:S08]  /*2d60*/  HMMA.16816.F32 R92, R112, R94, R72 ;  /* 0x0000005e705c723c */ /* 0x000ff00000001848 */
[C---:B----4-:R-:W-:Y:S08]  /*2d70*/  HMMA.16816.F32 R84, R120.reuse, R60, RZ ;  /* 0x0000003c7854723c */ /* 0x050ff000000018ff */
[C---:B-----5:R-:W-:Y:S08]  /*2d80*/  HMMA.16816.F32 R80, R120.reuse, R56, RZ ;  /* 0x000000387850723c */ /* 0x060ff000000018ff */
[C---:B------:R-:W-:Y:S08]  /*2d90*/  HMMA.16816.F32 R72, R120.reuse, R52, RZ ;  /* 0x000000347848723c */ /* 0x040ff000000018ff */
[C---:B------:R-:W-:Y:S08]  /*2da0*/  HMMA.16816.F32 R76, R120.reuse, R12, RZ ;  /* 0x0000000c784c723c */ /* 0x040ff000000018ff */
[----:B------:R-:W-:Y:S08]  /*2db0*/  HMMA.16816.F32 R120, R120, R8, RZ ;  /* 0x000000087878723c */ /* 0x000ff000000018ff */
[C---:B------:R-:W-:Y:S01]  /*2dc0*/  HMMA.16816.F32 R116, R112.reuse, R66, R116 ;  /* 0x000000427074723c */ /* 0x040fe20000001874 */
[----:B------:R-:W3:Y:S07]  /*2dd0*/  LDSM.16.M88.4 R64, [R2+UR6+0x12000] ;  /* 0x012000060240783b */ /* 0x000eee0008000200 */
[C---:B------:R-:W-:Y:S01]  /*2de0*/  HMMA.16816.F32 R84, R112.reuse, R62, R84 ;  /* 0x0000003e7054723c */ /* 0x040fe20000001854 */
[----:B------:R-:W4:Y:S07]  /*2df0*/  LDSM.16.M88.4 R60, [R2+UR6+0x12800] ;  /* 0x01280006023c783b */ /* 0x000f2e0008000200 */
[C---:B------:R-:W-:Y:S01]  /*2e00*/  HMMA.16816.F32 R80, R112.reuse, R58, R80 ;  /* 0x0000003a7050723c */ /* 0x040fe20000001850 */
[----:B------:R-:W-:Y:S07]  /*2e10*/  LDSM.16.M88.4 R56, [R2+UR6+0x13000] ;  /* 0x013000060238783b */ /* 0x000fee0008000200 */
[C---:B------:R-:W-:Y:S01]  /*2e20*/  HMMA.16816.F32 R72, R112.reuse, R54, R72 ;  /* 0x000000367048723c */ /* 0x040fe20000001848 */
[----:B------:R-:W-:Y:S07]  /*2e30*/  LDSM.16.M88.4 R52, [R2+UR6+0x13800] ;  /* 0x013800060234783b */ /* 0x000fee0008000200 */
[C---:B------:R-:W-:Y:S01]  /*2e40*/  HMMA.16816.F32 R76, R112.reuse, R14, R76 ;  /* 0x0000000e704c723c */ /* 0x040fe2000000184c */
[----:B------:R-:W-:Y:S07]  /*2e50*/  LDSM.16.MT88.4 R12, [R7+0x6000] ;  /* 0x00600000070c783b */ /* 0x000fee0000004200 */
[----:B------:R-:W-:Y:S01]  /*2e60*/  HMMA.16816.F32 R120, R112, R10, R120 ;  /* 0x0000000a7078723c */ /* 0x000fe20000001878 */
[----:B------:R-:W5:Y:S07]  /*2e70*/  LDSM.16.M88.4 R8, [R2+UR6+0x11800] ;  /* 0x011800060208783b */ /* 0x000f6e0008000200 */
[C---:B0-----:R-:W-:Y:S08]  /*2e80*/  HMMA.16816.F32 R88, R96.reuse, R108, R88 ;  /* 0x0000006c6058723c */ /* 0x041ff00000001858 */
[C---:B-1----:R-:W-:Y:S08]  /*2e90*/  HMMA.16816.F32 R92, R96.reuse, R104, R92 ;  /* 0x00000068605c723c */ /* 0x042ff0000000185c */
[C---:B--2---:R-:W-:Y:S08]  /*2ea0*/  HMMA.16816.F32 R116, R96.reuse, R100, R116 ;  /* 0x000000646074723c */ /* 0x044ff00000001874 */
[C---:B---3--:R-:W-:Y:S08]  /*2eb0*/  HMMA.16816.F32 R80, R96.reuse, R64, R80 ;  /* 0x000000406050723c */ /* 0x048ff00000001850 */
[C---:B----4-:R-:W-:Y:S08]  /*2ec0*/  HMMA.16816.F32 R72, R96.reuse, R60, R72 ;  /* 0x0000003c6048723c */ /* 0x050ff00000001848 */
[C---:B-----5:R-:W-:Y:S08]  /*2ed0*/  HMMA.16816.F32 R84, R96.reuse, R8, R84 ;  /* 0x000000086054723c */ /* 0x060ff00000001854 */
[C---:B------:R-:W-:Y:S08]  /*2ee0*/  HMMA.16816.F32 R76, R96.reuse, R56, R76 ;  /* 0x00000038604c723c */ /* 0x040ff0000000184c */
[----:B------:R-:W-:Y:S01]  /*2ef0*/  HMMA.16816.F32 R120, R96, R52, R120 ;  /* 0x000000346078723c */ /* 0x000fe20000001878 */
[----:B------:R-:W-:Y:S07]  /*2f00*/  LDSM.16.MT88.4 R96, [R7+0x8000] ;  /* 0x008000000760783b */ /* 0x000fee0000004200 */
[C---:B------:R-:W-:Y:S01]  /*2f10*/  HMMA.16816.F32 R88, R12.reuse, R110, R88 ;  /* 0x0000006e0c58723c */ /* 0x040fe20000001858 */
[----:B------:R-:W0:Y:S07]  /*2f20*/  LDSM.16.M88.4 R108, [R0+UR6+0x10080] ;  /* 0x01008006006c783b */ /* 0x000e2e0008000200 */
[C---:B------:R-:W-:Y:S01]  /*2f30*/  HMMA.16816.F32 R80, R12.reuse, R66, R80 ;  /* 0x000000420c50723c */ /* 0x040fe20000001850 */
[----:B------:R-:W1:Y:S07]  /*2f40*/  LDSM.16.MT88.4 R64, [R7+0xa000] ;  /* 0x00a000000740783b */ /* 0x000e6e0000004200 */
[C---:B------:R-:W-:Y:S01]  /*2f50*/  HMMA.16816.F32 R116, R12.reuse, R102, R116 ;  /* 0x000000660c74723c */ /* 0x040fe20000001874 */
[----:B------:R-:W2:Y:S07]  /*2f60*/  LDSM.16.M88.4 R100, [R0+UR6+0x13880] ;  /* 0x013880060064783b */ /* 0x000eae0008000200 */
[C---:B------:R-:W-:Y:S01]  /*2f70*/  HMMA.16816.F32 R120, R12.reuse, R54, R120 ;  /* 0x000000360c78723c */ /* 0x040fe20000001878 */
[----:B------:R-:W-:Y:S04]  /*2f80*/  STL [R1+0x1d8], R125 ;  /* 0x0001d87d01007387 */ /* 0x000fe80000100800 */
[----:B------:R-:W3:Y:S04]  /*2f90*/  LDL.64 R112, [R1+0x128] ;  /* 0x0001280001707983 */ /* 0x000ee80000100a00 */
[----:B------:R-:W4:Y:S01]  /*2fa0*/  LDL.64 R114, [R1+0x120] ;  /* 0x0001200001727983 */ /* 0x000f220000100a00 */
[----:B------:R-:W-:Y:S03]  /*2fb0*/  HMMA.16816.F32 R92, R12, R106, R92 ;  /* 0x0000006a0c5c723c */ /* 0x000fe6000000185c */
[----:B------:R-:W5:Y:S04]  /*2fc0*/  LDSM.16.M88.4 R52, [R0+UR6+0x11880] ;  /* 0x011880060034783b */ /* 0x000f680008000200 */
[----:B------:R-:W-:Y:S01]  /*2fd0*/  LDSM.16.M88.4 R104, [R0+UR6+0x10880] ;  /* 0x010880060068783b */ /* 0x000fe20008000200 */
[----:B0-----:R-:W-:Y:S03]  /*2fe0*/  HMMA.16816.F32 R88, R96, R108, R88 ;  /* 0x0000006c6058723c */ /* 0x001fe60000001858 */
[----:B------:R-:W4:-:S15]  /*2ff0*/  LDL.64 R108, [R1+0x130] ;  /* 0x00013000016c7983 */ /* 0x000f1e0000100a00 */
[----:B------:R-:W-:Y:S02]  /*3000*/  NOP ;  /* 0x0000000000007918 */ /* 0x000fe40000000000 */
[----:B-1----:R-:W-:Y:S01]  /*3010*/  HMMA.16816.F32 R88, R64, R110, R88 ;  /* 0x0000006e4058723c */ /* 0x002fe20000001858 */
[----:B------:R-:W4:Y:S07]  /*3020*/  LDL.64 R110, [R1+0x138] ;  /* 0x00013800016e7983 */ /* 0x000f2e0000100a00 */
[----:B--2---:R-:W-:Y:S01]  /*3030*/  HMMA.16816.F32 R120, R96, R100, R120 ;  /* 0x000000646078723c */ /* 0x004fe20000001878 */
[----:B------:R-:W2:-:S15]  /*3040*/  LDL.64 R100, [R1+0x108] ;  /* 0x0001080001647983 */ /* 0x000e9e0000100a00 */
[----:B------:R-:W-:-:S04]  /*3050*/  NOP ;  /* 0x0000000000007918 */ /* 0x000fc80000000000 */
[----:B------:R-:W-:Y:S01]  /*3060*/  HMMA.16816.F32 R120, R64, R102, R120 ;  /* 0x000000664078723c */ /* 0x000fe20000001878 */
[----:B------:R-:W2:Y:S07]  /*3070*/  LDL.64 R102, [R1+0x110] ;  /* 0x0001100001667983 */ /* 0x000eae0000100a00 */
[C---:B------:R-:W-:Y:S01]  /*3080*/  HMMA.16816.F32 R84, R12.reuse, R10, R84 ;  /* 0x0000000a0c54723c */ /* 0x040fe20000001854 */
[----:B------:R-:W0:Y:S07]  /*3090*/  LDSM.16.M88.4 R8, [R0+UR6+0x12880] ;  /* 0x012880060008783b */ /* 0x000e2e0008000200 */
[C---:B------:R-:W-:Y:S01]  /*30a0*/  HMMA.16816.F32 R72, R12.reuse, R62, R72 ;  /* 0x0000003e0c48723c */ /* 0x040fe20000001848 */
[----:B------:R-:W-:Y:S07]  /*30b0*/  LDSM.16.M88.4 R60, [R0+UR6+0x13080] ;  /* 0x01308006003c783b */ /* 0x000fee0008000200 */
[----:B------:R-:W-:Y:S01]  /*30c0*/  HMMA.16816.F32 R76, R12, R58, R76 ;  /* 0x0000003a0c4c723c */ /* 0x000fe2000000184c */
[----:B------:R-:W1:Y:S04]  /*30d0*/  LDSM.16.M88.4 R12, [R0+UR6+0x12080] ;  /* 0x01208006000c783b */ /* 0x000e680008000200 */
[----:B------:R-:W1:Y:S03]  /*30e0*/  LDSM.16.M88.4 R56, [R0+UR6+0x11080] ;  /* 0x011080060038783b */ /* 0x000e660008000200 */
[C---:B-----5:R-:W-:Y:S08]  /*30f0*/  HMMA.16816.F32 R84, R96.reuse, R52, R84 ;  /* 0x000000346054723c */ /* 0x060ff00000001854 */
[C---:B0-----:R-:W-:Y:S08]  /*3100*/  HMMA.16816.F32 R72, R96.reuse, R8, R72 ;  /* 0x000000086048723c */ /* 0x041ff00000001848 */
[C---:B-1----:R-:W-:Y:S08]  /*3110*/  HMMA.16816.F32 R80, R96.reuse, R12, R80 ;  /* 0x0000000c6050723c */ /* 0x042ff00000001850 */
[----:B------:R-:W-:Y:S08]  /*3120*/  HMMA.16816.F32 R116, R96, R56, R116 ;  /* 0x000000386074723c */ /* 0x000ff00000001874 */
[C---:B------:R-:W-:Y:S01]  /*3130*/  HMMA.16816.F32 R84, R64.reuse, R54, R84 ;  /* 0x000000364054723c */ /* 0x040fe20000001854 */
[----:B------:R-:W-:Y:S07]  /*3140*/  LDSM.16.M88.4 R52, [R2+UR6+0x10880] ;  /* 0x010880060234783b */ /* 0x000fee0008000200 */
[C---:B------:R-:W-:Y:S01]  /*3150*/  HMMA.16816.F32 R80, R64.reuse, R14, R80 ;  /* 0x0000000e4050723c */ /* 0x040fe20000001850 */
[----:B------:R-:W-:Y:S07]  /*3160*/  LDSM.16.M88.4 R12, [R2+UR6+0x11080] ;  /* 0x01108006020c783b */ /* 0x000fee0008000200 */
[----:B------:R-:W-:Y:S01]  /*3170*/  HMMA.16816.F32 R72, R64, R10, R72 ;  /* 0x0000000a4048723c */ /* 0x000fe20000001848 */
[----:B------:R-:W0:Y:S07]  /*3180*/  LDSM.16.MT88.4 R8, [R7+0xc000] ;  /* 0x00c000000708783b */ /* 0x000e2e0000004200 */
[----:B------:R-:W-:Y:S08]  /*3190*/  HMMA.16816.F32 R92, R96, R104, R92 ;  /* 0x00000068605c723c */ /* 0x000ff0000000185c */
[----:B------:R-:W-:Y:S01]  /*31a0*/  HMMA.16816.F32 R116, R64, R58, R116 ;  /* 0x0000003a4074723c */ /* 0x000fe20000001874 */
[----:B------:R-:W1:Y:S07]  /*31b0*/  LDSM.16.M88.4 R56, [R2+UR6+0x10080] ;  /* 0x010080060238783b */ /* 0x000e6e0008000200 */
[----:B------:R-:W-:Y:S08]  /*31c0*/  HMMA.16816.F32 R76, R96, R60, R76 ;  /* 0x0000003c604c723c */ /* 0x000ff0000000184c */
[C---:B------:R-:W-:Y:S01]  /*31d0*/  HMMA.16816.F32 R92, R64.reuse, R106, R92 ;  /* 0x0000006a405c723c */ /* 0x040fe2000000185c */
[----:B------:R-:W5:Y:S11]  /*31e0*/  LDSM.16.M88.4 R104, [R2+UR6+0x11880] ;  /* 0x011880060268783b */ /* 0x000f760008000200 */
[----:B------:R-:W-:Y:S01]  /*31f0*/  HMMA.16816.F32 R96, R64, R62, R76 ;  /* 0x0000003e4060723c */ /* 0x000fe2000000184c */
[----:B------:R1:W2:Y:S04]  /*3200*/  LDSM.16.MT88.4 R60, [R7+0xe000] ;  /* 0x00e00000073c783b */ /* 0x0002a80000004200 */
[----:B------:R-:W2:Y:S03]  /*3210*/  LDL.64 R64, [R1+0x118] ;  /* 0x0001180001407983 */ /* 0x000ea60000100a00 */
[C---:B0-----:R-:W-:Y:S01]  /*3220*/  HMMA.16816.F32 R92, R8.reuse, R52, R92 ;  /* 0x00000034085c723c */ /* 0x041fe2000000185c */
[----:B------:R-:W2:Y:S07]  /*3230*/  LDL.64 R66, [R1+0x100] ;  /* 0x0001000001427983 */ /* 0x000eae0000100a00 */
[C---:B------:R-:W-:Y:S08]  /*3240*/  HMMA.16816.F32 R76, R8.reuse, R12, R116 ;  /* 0x0000000c084c723c */ /* 0x040ff00000001874 */
[C---:B-1----:R-:W-:Y:S08]  /*3250*/  HMMA.16816.F32 R88, R8.reuse, R56, R88 ;  /* 0x000000380858723c */ /* 0x042ff00000001858 */
[----:B-----5:R-:W-:Y:S01]  /*3260*/  HMMA.16816.F32 R84, R8, R104, R84 ;  /* 0x000000680854723c */ /* 0x020fe20000001854 */
[----:B------:R-:W5:Y:S01]  /*3270*/  LDL.64 R104, [R1+0xe0] ;  /* 0x0000e00001687983 */ /* 0x000f620000100a00 */
[----:B---3--:R-:W-:-:S03]  /*3280*/  IMAD.WIDE R52, R124, 0x2, R112 ;  /* 0x000000027c347825 */ /* 0x008fc600078e0270 */
[----:B------:R-:W3:Y:S04]  /*3290*/  LDL.64 R112, [R1+0xf8] ;  /* 0x0000f80001707983 */ /* 0x000ee80000100a00 */
[----:B------:R-:W3:Y:S01]  /*32a0*/  LDG.E.U16 R119, desc[UR8][R52.64] ;  /* 0x0000000834777981 */ /* 0x000ee2000c1e1500 */
[----:B----4-:R-:W-:-:S03]  /*32b0*/  IMAD.WIDE R56, R124, 0x2, R108 ;  /* 0x000000027c387825 */ /* 0x010fc600078e026c */
[----:B------:R-:W4:Y:S04]  /*32c0*/  LDL.64 R108, [R1+0xe8] ;  /* 0x0000e800016c7983 */ /* 0x000f280000100a00 */
[----:B------:R-:W4:Y:S01]  /*32d0*/  LDG.E.U16 R125, desc[UR8][R56.64] ;  /* 0x00000008387d7981 */ /* 0x000f22000c1e1500 */
[----:B------:R-:W-:-:S03]  /*32e0*/  IMAD.WIDE R12, R124, 0x2, R110 ;  /* 0x000000027c0c7825 */ /* 0x000fc600078e026e */
[----:B------:R-:W4:Y:S04]  /*32f0*/  LDL.64 R110, [R1+0xf0] ;  /* 0x0000f000016e7983 */ /* 0x000f280000100a00 */
[----:B------:R0:W4:Y:S02]  /*3300*/  LDG.E.U16 R7, desc[UR8][R12.64] ;  /* 0x000000080c077981 */ /* 0x000124000c1e1500 */
[----:B0-----:R-:W-:-:S05]  /*3310*/  IMAD.WIDE R12, R124, 0x2, R114 ;  /* 0x000000027c0c7825 */ /* 0x001fca00078e0272 */
[----:B------:R2:W4:Y:S02]  /*3320*/  LDG.E.U16 R118, desc[UR8][R12.64] ;  /* 0x000000080c767981 */ /* 0x000524000c1e1500 */
[C---:B--2---:R-:W-:Y:S02]  /*3330*/  IMAD.WIDE R12, R124.reuse, 0x2, R100 ;  /* 0x000000027c0c7825 */ /* 0x044fe400078e0264 */
[----:B------:R-:W2:Y:S02]  /*3340*/  LDL.64 R100, [R1+0xd0] ;  /* 0x0000d00001647983 */ /* 0x000ea40000100a00 */
[C---:B------:R-:W-:Y:S02]  /*3350*/  IMAD.WIDE R52, R124.reuse, 0x2, R102 ;  /* 0x000000027c347825 */ /* 0x040fe400078e0266 */
[----:B------:R-:W2:Y:S01]  /*3360*/  LDL.64 R102, [R1+0xd8] ;  /* 0x0000d80001667983 */ /* 0x000ea20000100a00 */
[C---:B------:R-:W-:Y:S03]  /*3370*/  HMMA.16816.F32 R56, R60.reuse, R58, R88 ;  /* 0x0000003a3c38723c */ /* 0x040fe60000001858 */
[----:B------:R-:W2:Y:S04]  /*3380*/  LDL.64 R90, [R1+0xc8] ;  /* 0x0000c800015a7983 */ /* 0x000ea80000100a00 */
[----:B------:R-:W2:Y:S04]  /*3390*/  LDL.64 R88, [R1+0xc0] ;  /* 0x0000c00001587983 */ /* 0x000ea80000100a00 */
[----:B------:R-:W2:Y:S01]  /*33a0*/  LDG.E.U16 R115, desc[UR8][R12.64] ;  /* 0x000000080c737981 */ /* 0x000ea2000c1e1500 */
[----:B------:R-:W-:Y:S03]  /*33b0*/  HMMA.16816.F32 R76, R60, R14, R76 ;  /* 0x0000000e3c4c723c */ /* 0x000fe6000000184c */
[----:B------:R0:W-:Y:S04]  /*33c0*/  STL [R1+0x1dc], R124 ;  /* 0x0001dc7c01007387 */ /* 0x0001e80000100800 */
[----:B------:R-:W2:Y:S01]  /*33d0*/  LDG.E.U16 R116, desc[UR8][R52.64] ;  /* 0x0000000834747981 */ /* 0x000ea2000c1e1500 */
[----:B------:R-:W-:-:S05]  /*33e0*/  IMAD.WIDE R64, R124, 0x2, R64 ;  /* 0x000000027c407825 */ /* 0x000fca00078e0240 */
[----:B------:R3:W2:Y:S01]  /*33f0*/  LDG.E.U16 R117, desc[UR8][R64.64] ;  /* 0x0000000840757981 */ /* 0x0006a2000c1e1500 */
[----:B------:R-:W-:-:S05]  /*3400*/  IMAD.WIDE R66, R124, 0x2, R66 ;  /* 0x000000027c427825 */ /* 0x000fca00078e0242 */
[----:B------:R-:W2:Y:S01]  /*3410*/  LDG.E.U16 R114, desc[UR8][R66.64] ;  /* 0x0000000842727981 */ /* 0x000ea2000c1e1500 */
[----:B-----5:R-:W-:-:S04]  /*3420*/  IMAD.WIDE R14, R124, 0x2, R104 ;  /* 0x000000027c0e7825 */ /* 0x020fc800078e0268 */
[----:B---3--:R-:W-:-:S05]  /*3430*/  IMAD.WIDE R64, R124, 0x2, R112 ;  /* 0x000000027c407825 */ /* 0x008fca00078e0270 */
[----:B------:R4:W3:Y:S02]  /*3440*/  LDG.E.U16 R113, desc[UR8][R64.64] ;  /* 0x0000000840717981 */ /* 0x0008e4000c1e1500 */
[----:B----4-:R-:W-:-:S04]  /*3450*/  IMAD.WIDE R64, R124, 0x2, R108 ;  /* 0x000000027c407825 */ /* 0x010fc800078e026c */
[C---:B------:R-:W-:Y:S02]  /*3460*/  IMAD.WIDE R12, R124.reuse, 0x2, R110 ;  /* 0x000000027c0c7825 */ /* 0x040fe400078e026e */
[----:B------:R2:W4:Y:S04]  /*3470*/  LDG.E.U16 R111, desc[UR8][R64.64] ;  /* 0x00000008406f7981 */ /* 0x000528000c1e1500 */
[----:B------:R-:W5:Y:S04]  /*3480*/  LDG.E.U16 R112, desc[UR8][R12.64] ;  /* 0x000000080c707981 */ /* 0x000f68000c1e1500 */
[----:B------:R-:W3:Y:S01]  /*3490*/  LDG.E.U16 R110, desc[UR8][R14.64] ;  /* 0x000000080e6e7981 */ /* 0x000ee2000c1e1500 */
[----:B--2---:R-:W-:-:S05]  /*34a0*/  IMAD.WIDE R64, R124, 0x2, R100 ;  /* 0x000000027c407825 */ /* 0x004fca00078e0264 */
[----:B------:R1:W2:Y:S04]  /*34b0*/  LDG.E.U16 R108, desc[UR8][R64.64] ;  /* 0x00000008406c7981 */ /* 0x0002a8000c1e1500 */
[----:B-1----:R-:W1:Y:S01]  /*34c0*/  LDSM.16.M88.4 R64, [R2+UR6+0x12080] ;  /* 0x012080060240783b */ /* 0x002e620008000200 */
[----:B------:R-:W-:-:S04]  /*34d0*/  IMAD.WIDE R12, R124, 0x2, R102 ;  /* 0x000000027c0c7825 */ /* 0x000fc800078e0266 */
[C---:B------:R-:W-:Y:S01]  /*34e0*/  IMAD.WIDE R14, R124.reuse, 0x2, R90 ;  /* 0x000000027c0e7825 */ /* 0x040fe200078e025a */
[----:B------:R0:W2:Y:S04]  /*34f0*/  LDG.E.U16 R109, desc[UR8][R12.64] ;  /* 0x000000080c6d7981 */ /* 0x0000a8000c1e1500 */
[----:B------:R-:W2:Y:S01]  /*3500*/  LDG.E.U16 R105, desc[UR8][R14.64] ;  /* 0x000000080e697981 */ /* 0x000ea2000c1e1500 */
[----:B0-----:R-:W-:-:S03]  /*3510*/  IMAD.WIDE R12, R124, 0x2, R88 ;  /* 0x000000027c0c7825 */ /* 0x001fc600078e0258 */
[----:B------:R-:W2:Y:S04]  /*3520*/  LDL.LU R124, [R1] ;  /* 0x00000000017c7983 */ /* 0x000ea80000300800 */
[----:B------:R0:W3:Y:S01]  /*3530*/  LDG.E.U16 R104, desc[UR8][R12.64] ;  /* 0x000000080c687981 */ /* 0x0000e2000c1e1500 */
[----:B------:R-:W-:Y:S03]  /*3540*/  HMMA.16816.F32 R52, R60, R54, R92 ;  /* 0x000000363c34723c */ /* 0x000fe6000000185c */
[----:B------:R-:W-:Y:S04]  /*3550*/  LDSM.16.M88.4 R88, [R2+UR6+0x13880] ;  /* 0x013880060258783b */ /* 0x000fe80008000200 */
[----:B0-----:R-:W0:Y:S01]  /*3560*/  LDSM.16.M88.4 R12, [R2+UR6+0x12880] ;  /* 0x01288006020c783b */ /* 0x001e220008000200 */
[C---:B-1----:R-:W-:Y:S03]  /*3570*/  HMMA.16816.F32 R100, R8.reuse, R64, R80 ;  /* 0x000000400864723c */ /* 0x042fe60000001850 */
[----:B------:R-:W3:Y:S05]  /*3580*/  LDL.LU R65, [R1+0x4] ;  /* 0x0000040001417983 */ /* 0x000eea0000300800 */
[C---:B0-----:R-:W-:Y:S01]  /*3590*/  HMMA.16816.F32 R92, R8.reuse, R12, R72 ;  /* 0x0000000c085c723c */ /* 0x041fe20000001848 */
[----:B------:R-:W0:Y:S07]  /*35a0*/  LDSM.16.M88.4 R72, [R2+UR6+0x13080] ;  /* 0x013080060248783b */ /* 0x000e2e0008000200 */
[----:B------:R-:W-:Y:S08]  /*35b0*/  HMMA.16816.F32 R120, R8, R88, R120 ;  /* 0x000000580878723c */ /* 0x000ff00000001878 */
[----:B------:R-:W-:Y:S08]  /*35c0*/  HMMA.16816.F32 R80, R60, R106, R84 ;  /* 0x0000006a3c50723c */ /* 0x000ff00000001854 */
[----:B0-----:R-:W-:Y:S08]  /*35d0*/  HMMA.16816.F32 R96, R8, R72, R96 ;  /* 0x000000480860723c */ /* 0x001ff00000001860 */
[C---:B------:R-:W-:Y:S08]  /*35e0*/  HMMA.16816.F32 R8, R60.reuse, R66, R100 ;  /* 0x000000423c08723c */ /* 0x040ff00000001864 */
[C---:B------:R-:W-:Y:S08]  /*35f0*/  HMMA.16816.F32 R12, R60.reuse, R14, R92 ;  /* 0x0000000e3c0c723c */ /* 0x040ff0000000185c */
[C---:B------:R-:W-:Y:S08]  /*3600*/  HMMA.16816.F32 R96, R60.reuse, R74, R96 ;  /* 0x0000004a3c60723c */ /* 0x040ff00000001860 */
[----:B------:R-:W-:Y:S01]  /*3610*/  HMMA.16816.F32 R60, R60, R90, R120 ;  /* 0x0000005a3c3c723c */ /* 0x000fe20000001878 */
[----:B------:R-:W-:Y:S01]  /*3620*/  FMUL R0, R56, UR10 ;  /* 0x0000000a38007c20 */ /* 0x000fe20008400000 */
[----:B------:R-:W-:Y:S01]  /*3630*/  FMUL R2, R57, UR10 ;  /* 0x0000000a39027c20 */ /* 0x000fe20008400000 */
[----:B------:R-:W-:-:S08]  /*3640*/  FMUL R3, R52, UR10 ;  /* 0x0000000a34037c20 */ /* 0x000fd00008400000 */
[----:B------:R-:W-:Y:S01]  /*3650*/  STL.64 [R1+0x38], R96 ;  /* 0x0000386001007387 */ /* 0x000fe20000100a00 */
[----:B------:R-:W-:-:S03]  /*3660*/  FMNMX3 R3, R0, R2, R3, !PT ;  /* 0x0000000200037276 */ /* 0x000fc60007800003 */
[----:B------:R-:W-:Y:S04]  /*3670*/  STL.64 [R1+0x40], R98 ;  /* 0x0000406201007387 */ /* 0x000fe80000100a00 */
[----:B------:R-:W-:Y:S01]  /*3680*/  IMAD.MOV.U32 R75, RZ, RZ, R60 ;  /* 0x000000ffff4b7224 */ /* 0x000fe200078e003c */
[----:B------:R-:W-:Y:S01]  /*3690*/  MOV R74, R61 ;  /* 0x0000003d004a7202 */ /* 0x000fe20000000f00 */
[----:B------:R0:W-:Y:S01]  /*36a0*/  STL.64 [R1+0x48], R60 ;  /* 0x0000483c01007387 */ /* 0x0001e20000100a00 */
[----:B------:R-:W-:Y:S01]  /*36b0*/  FMUL R0, R81, UR10 ;  /* 0x0000000a51007c20 */ /* 0x000fe20008400000 */
[----:B------:R-:W-:Y:S01]  /*36c0*/  FMUL R2, R8, UR10 ;  /* 0x0000000a08027c20 */ /* 0x000fe20008400000 */
[----:B0-----:R-:W-:Y:S01]  /*36d0*/  FMUL R60, R53, UR10 ;  /* 0x0000000a353c7c20 */ /* 0x001fe20008400000 */
[----:B------:R-:W-:-:S05]  /*36e0*/  FMUL R61, R76, UR10 ;  /* 0x0000000a4c3d7c20 */ /* 0x000fca0008400000 */
[----:B------:R-:W-:Y:S01]  /*36f0*/  FMNMX3 R3, R3, R60, R61, !PT ;  /* 0x0000003c03037276 */ /* 0x000fe2000780003d */
[----:B------:R-:W-:Y:S01]  /*3700*/  FMUL R60, R77, UR10 ;  /* 0x0000000a4d3c7c20 */ /* 0x000fe20008400000 */
[----:B------:R-:W-:Y:S01]  /*3710*/  FMUL R61, R80, UR10 ;  /* 0x0000000a503d7c20 */ /* 0x000fe20008400000 */
[----:B------:R-:W-:Y:S01]  /*3720*/  IMAD.MOV.U32 R67, RZ, RZ, R62 ;  /* 0x000000ffff437224 */ /* 0x000fe200078e003e */
[----:B------:R0:W-:Y:S01]  /*3730*/  STL.64 [R1+0x50], R62 ;  /* 0x0000503e01007387 */ /* 0x0001e20000100a00 */
[----:B------:R-:W-:Y:S02]  /*3740*/  IMAD.MOV.U32 R66, RZ, RZ, R63 ;  /* 0x000000ffff427224 */ /* 0x000fe400078e003f */
[----:B------:R-:W-:Y:S01]  /*3750*/  FMNMX3 R3, R3, R60, R61, !PT ;  /* 0x0000003c03037276 */ /* 0x000fe2000780003d */
[----:B------:R-:W-:Y:S02]  /*3760*/  IMAD.MOV.U32 R85, RZ, RZ, R96 ;  /* 0x000000ffff557224 */ /* 0x000fe400078e0060 */
[----:B------:R-:W-:Y:S01]  /*3770*/  FMUL R64, R54, UR10 ;  /* 0x0000000a36407c20 */ /* 0x000fe20008400000 */
[----:B------:R-:W-:Y:S01]  /*3780*/  FMUL R60, R9, UR10 ;  /* 0x0000000a093c7c20 */ /* 0x000fe20008400000 */
[----:B------:R-:W-:Y:S01]  /*3790*/  FMUL R61, R12, UR10 ;  /* 0x0000000a0c3d7c20 */ /* 0x000fe20008400000 */
[----:B------:R-:W-:Y:S01]  /*37a0*/  FMNMX3 R3, R3, R0, R2, !PT ;  /* 0x0000000003037276 */ /* 0x000fe20007800002 */
[----:B0-----:R-:W-:Y:S01]  /*37b0*/  FMUL R62, R58, UR10 ;  /* 0x0000000a3a3e7c20 */ /* 0x001fe20008400000 */
[----:B------:R-:W-:Y:S01]  /*37c0*/  FMUL R63, R59, UR10 ;  /* 0x0000000a3b3f7c20 */ /* 0x000fe20008400000 */
[----:B------:R-:W-:Y:S01]  /*37d0*/  FMUL R0, R13, UR10 ;  /* 0x0000000a0d007c20 */ /* 0x000fe20008400000 */
[----:B------:R-:W-:Y:S01]  /*37e0*/  FMUL R2, R85, UR10 ;  /* 0x0000000a55027c20 */ /* 0x000fe20008400000 */
[----:B------:R-:W-:-:S02]  /*37f0*/  FMNMX3 R3, R3, R60, R61, !PT ;  /* 0x0000003c03037276 */ /* 0x000fc4000780003d */
[----:B------:R-:W-:Y:S01]  /*3800*/  FMNMX3 R62, R62, R63, R64, !PT ;  /* 0x0000003f3e3e7276 */ /* 0x000fe20007800040 */
[----:B------:R-:W-:Y:S01]  /*3810*/  FMUL R63, R55, UR10 ;  /* 0x0000000a373f7c20 */ /* 0x000fe20008400000 */
[----:B------:R-:W-:Y:S01]  /*3820*/  FMUL R64, R78, UR10 ;  /* 0x0000000a4e407c20 */ /* 0x000fe20008400000 */
[----:B------:R-:W-:Y:S01]  /*3830*/  IMAD.MOV.U32 R84, RZ, RZ, R97 ;  /* 0x000000ffff547224 */ /* 0x000fe200078e0061 */
[----:B------:R-:W-:Y:S01]  /*3840*/  FMNMX3 R0, R3, R0, R2, !PT ;  /* 0x0000000003007276 */ /* 0x000fe20007800002 */
[----:B------:R-:W-:Y:S01]  /*3850*/  FMUL R2, R79, UR10 ;  /* 0x0000000a4f027c20 */ /* 0x000fe20008400000 */
[----:B------:R-:W-:Y:S01]  /*3860*/  FMUL R3, R82, UR10 ;  /* 0x0000000a52037c20 */ /* 0x000fe20008400000 */
[----:B------:R-:W-:Y:S01]  /*3870*/  FMNMX3 R62, R62, R63, R64, !PT ;  /* 0x0000003f3e3e7276 */ /* 0x000fe20007800040 */
[----:B------:R-:W-:Y:S01]  /*3880*/  FMUL R60, R84, UR10 ;  /* 0x0000000a543c7c20 */ /* 0x000fe20008400000 */
[----:B------:R-:W-:Y:S01]  /*3890*/  FMUL R61, R75, UR10 ;  /* 0x0000000a4b3d7c20 */ /* 0x000fe20008400000 */
[----:B------:R-:W-:Y:S01]  /*38a0*/  FMUL R63, R83, UR10 ;  /* 0x0000000a533f7c20 */ /* 0x000fe20008400000 */
[----:B------:R-:W-:Y:S01]  /*38b0*/  FMUL R64, R10, UR10 ;  /* 0x0000000a0a407c20 */ /* 0x000fe20008400000 */
[----:B------:R-:W-:Y:S01]  /*38c0*/  FMNMX3 R3, R62, R2, R3, !PT ;  /* 0x000000023e037276 */ /* 0x000fe20007800003 */
[----:B------:R-:W-:Y:S01]  /*38d0*/  FMUL R2, R74, UR10 ;  /* 0x0000000a4a027c20 */ /* 0x000fe20008400000 */
[----:B------:R-:W-:Y:S01]  /*38e0*/  FMNMX3 R0, R0, R60, R61, !PT ;  /* 0x0000003c00007276 */ /* 0x000fe2000780003d */
[----:B------:R-:W-:Y:S01]  /*38f0*/  FMUL R60, R11, UR10 ;  /* 0x0000000a0b3c7c20 */ /* 0x000fe20008400000 */
[----:B------:R-:W-:Y:S01]  /*3900*/  FMNMX3 R63, R3, R63, R64, !PT ;  /* 0x0000003f033f7276 */ /* 0x000fe20007800040 */
[----:B------:R-:W-:Y:S01]  /*3910*/  FMUL R3, R14, UR10 ;  /* 0x0000000a0e037c20 */ /* 0x000fe20008400000 */
[----:B------:R-:W-:-:S02]  /*3920*/  FMNMX R0, R2, R0, !PT ;  /* 0x0000000002007209 */ /* 0x000fc40007800000 */
[----:B------:R-:W-:Y:S02]  /*3930*/  MOV R73, R98 ;  /* 0x0000006200497202 */ /* 0x000fe40000000f00 */
[----:B------:R-:W-:Y:S02]  /*3940*/  FMNMX3 R3, R63, R60, R3, !PT ;  /* 0x0000003c3f037276 */ /* 0x000fe40007800003 */
[----:B------:R-:W0:Y:S01]  /*3950*/  SHFL.BFLY PT, R60, R0, 0x2, 0x1f ;  /* 0x0c401f00003c7f89 */ /* 0x000e2200000e0000 */
[----:B------:R-:W-:Y:S02]  /*3960*/  IMAD.MOV.U32 R72, RZ, RZ, R99 ;  /* 0x000000ffff487224 */ /* 0x000fe400078e0063 */
[----:B------:R-:W-:Y:S01]  /*3970*/  FMUL R61, R15, UR10 ;  /* 0x0000000a0f3d7c20 */ /* 0x000fe20008400000 */
[----:B------:R-:W-:Y:S01]  /*3980*/  FMUL R2, R73, UR10 ;  /* 0x0000000a49027c20 */ /* 0x000fe20008400000 */
[----:B------:R-:W-:Y:S01]  /*3990*/  FMUL R63, R67, UR10 ;  /* 0x0000000a433f7c20 */ /* 0x000fe20008400000 */
[----:B------:R-:W-:-:S03]  /*39a0*/  FMUL R62, R72, UR10 ;  /* 0x0000000a483e7c20 */ /* 0x000fc60008400000 */
[----:B------:R-:W-:Y:S01]  /*39b0*/  FMNMX3 R2, R3, R61, R2, !PT ;  /* 0x0000003d03027276 */ /* 0x000fe20007800002 */
[----:B------:R-:W-:-:S03]  /*39c0*/  FMUL R3, R66, UR10 ;  /* 0x0000000a42037c20 */ /* 0x000fc60008400000 */
[----:B------:R-:W-:-:S04]  /*39d0*/  FMNMX3 R2, R2, R62, R63, !PT ;  /* 0x0000003e02027276 */ /* 0x000fc8000780003f */
[----:B------:R-:W-:-:S05]  /*39e0*/  FMNMX R3, R3, R2, !PT ;  /* 0x0000000203037209 */ /* 0x000fca0007800000 */
[----:B------:R-:W1:Y:S01]  /*39f0*/  SHFL.BFLY PT, R2, R3, 0x2, 0x1f ;  /* 0x0c401f0003027f89 */ /* 0x000e6200000e0000 */
[----:B0-----:R-:W-:Y:S01]  /*3a00*/  FMNMX R60, R0, R60, !PT ;  /* 0x0000003c003c7209 */ /* 0x001fe20007800000 */
[----:B------:R-:W0:Y:S04]  /*3a10*/  S2R R62, SR_TID.X ;  /* 0x00000000003e7919 */ /* 0x000e280000002100 */
[----:B------:R-:W2:Y:S01]  /*3a20*/  SHFL.BFLY PT, R0, R60, 0x1, 0x1f ;  /* 0x0c201f003c007f89 */ /* 0x000ea200000e0000 */
[----:B------:R-:W0:Y:S01]  /*3a30*/  S2R R73, SR_TID.X ;  /* 0x0000000000497919 */ /* 0x000e220000002100 */
[----:B-1----:R-:W-:-:S05]  /*3a40*/  FMNMX R2, R3, R2, !PT ;  /* 0x0000000203027209 */ /* 0x002fca0007800000 */
[----:B------:R-:W3:Y:S04]  /*3a50*/  SHFL.BFLY PT, R61, R2, 0x1, 0x1f ;  /* 0x0c201f00023d7f89 */ /* 0x000ee800000e0000 */
[----:B------:R1:W-:Y:S01]  /*3a60*/  STL.64 [R1+0x1f8], R10 ;  /* 0x0001f80a01007387 */ /* 0x0003e20000100a00 */
[----:B--2---:R-:W-:-:S05]  /*3a70*/  FMNMX3 R3, R60, R0, R124, !PT ;  /* 0x000000003c037276 */ /* 0x004fca000780007c */
[--C-:B------:R-:W-:Y:S01]  /*3a80*/  FFMA R57, R57, UR10, -R3.reuse ;  /* 0x0000000a39397c23 */ /* 0x100fe20008000803 */
[--C-:B------:R-:W-:Y:S01]  /*3a90*/  FFMA R52, R52, UR10, -R3.reuse ;  /* 0x0000000a34347c23 */ /* 0x100fe20008000803 */
[----:B------:R-:W-:Y:S02]  /*3aa0*/  FFMA R0, R56, UR10, -R3 ;  /* 0x0000000a38007c23 */ /* 0x000fe40008000803 */
[----:B------:R-:W-:Y:S01]  /*3ab0*/  FMUL R57, R57, 1.4426950216293334961 ;  /* 0x3fb8aa3b39397820 */ /* 0x000fe20000400000 */
[----:B0-----:R-:W-:Y:S01]  /*3ac0*/  LOP3.LUT R56, R62, 0x1ff, RZ, 0xc0, !PT ;  /* 0x000001ff3e387812 */ /* 0x001fe200078ec0ff */
[----:B------:R-:W-:Y:S02]  /*3ad0*/  FMUL R52, R52, 1.4426950216293334961 ;  /* 0x3fb8aa3b34347820 */ /* 0x000fe40000400000 */
[----:B------:R0:W-:Y:S02]  /*3ae0*/  MUFU.EX2 R92, R57 ;  /* 0x00000039005c7308 */ /* 0x0001e40000000800 */
[----:B------:R-:W-:Y:S01]  /*3af0*/  IMAD.SHL.U32 R56, R56, 0x2, RZ ;  /* 0x0000000238387824 */ /* 0x000fe200078e00ff */
[----:B0-----:R-:W-:-:S05]  /*3b00*/  LOP3.LUT R57, R62, 0x1c0, RZ, 0xc0, !PT ;  /* 0x000001c03e397812 */ /* 0x001fca00078ec0ff */
[----:B-1----:R0:W-:Y:S01]  /*3b10*/  MUFU.EX2 R10, R52 ;  /* 0x00000034000a7308 */ /* 0x0021e20000000800 */
[----:B---3--:R-:W-:Y:S02]  /*3b20*/  FMNMX3 R2, R2, R61, R65, !PT ;  /* 0x0000003d02027276 */ /* 0x008fe40007800041 */
[----:B0-----:R-:W-:-:S04]  /*3b30*/  SHF.R.U32.HI R52, RZ, 0x2, R57 ;  /* 0x00000002ff347819 */ /* 0x001fc80000011639 */
[----:B------:R-:W-:Y:S01]  /*3b40*/  LOP3.LUT R52, R56, R52, RZ, 0x3c, !PT ;  /* 0x0000003438347212 */ /* 0x000fe200078e3cff */
[----:B------:R-:W-:Y:S01]  /*3b50*/  BAR.SYNC.DEFER_BLOCKING 0x0 ;  /* 0x0000000000007b1d */ /* 0x000fe20000010000 */
[----:B------:R-:W-:-:S04]  /*3b60*/  FADD R56, -R3, R124 ;  /* 0x0000007c03387221 */ /* 0x000fc80000000100 */
[----:B------:R-:W-:Y:S01]  /*3b70*/  FMUL R56, R56, 1.4426950216293334961 ;  /* 0x3fb8aa3b38387820 */ /* 0x000fe20000400000 */
[----:B------:R-:W-:Y:S01]  /*3b80*/  FMUL R0, R0, 1.4426950216293334961 ;  /* 0x3fb8aa3b00007820 */ /* 0x000fe20000400000 */
[----:B------:R-:W-:Y:S02]  /*3b90*/  LOP3.LUT R73, R73, 0x7, RZ, 0xc0, !PT ;  /* 0x0000000749497812 */ /* 0x000fe400078ec0ff */
[----:B------:R-:W0:Y:S01]  /*3ba0*/  MUFU.EX2 R121, R56 ;  /* 0x0000003800797308 */ /* 0x000e220000000800 */
        /* <DEDUP_REMOVED lines=9> */
[----:B-----5:R-:W-:Y:S04]  /*3c40*/  STS.U16 [R52+UR6+0x12400], R112 ;  /* 0x0124007034007988 */ /* 0x020fe80008000406 */
[----:B----4-:R-:W-:Y:S04]  /*3c50*/  STS.U16 [R52+UR6+0x12800], R111 ;  /* 0x0128006f34007988 */ /* 0x010fe80008000406 */
[----:B------:R-:W-:Y:S04]  /*3c60*/  STS.U16 [R52+UR6+0x12c00], R110 ;  /* 0x012c006e34007988 */ /* 0x000fe80008000406 */
[----:B------:R-:W-:Y:S04]  /*3c70*/  STS.U16 [R52+UR6+0x13000], R109 ;  /* 0x0130006d34007988 */ /* 0x000fe80008000406 */
[----:B------:R-:W-:Y:S04]  /*3c80*/  STS.U16 [R52+UR6+0x13400], R108 ;  /* 0x0134006c34007988 */ /* 0x000fe80008000406 */
[----:B------:R-:W-:Y:S04]  /*3c90*/  STS.U16 [R52+UR6+0x13800], R105 ;  /* 0x0138006934007988 */ /* 0x000fe80008000406 */
[----:B------:R1:W-:Y:S02]  /*3ca0*/  STS.U16 [R52+UR6+0x13c00], R104 ;  /* 0x013c006834007988 */ /* 0x0003e40008000406 */
[----:B-1----:R-:W-:-:S04]  /*3cb0*/  FADD R52, -R2, R65 ;  /* 0x0000004102347221 */ /* 0x002fc80000000100 */
[----:B------:R-:W-:-:S04]  /*3cc0*/  FMUL R52, R52, 1.4426950216293334961 ;  /* 0x3fb8aa3b34347820 */ /* 0x000fc80000400000 */
[----:B------:R-:W1:Y:S01]  /*3cd0*/  MUFU.EX2 R123, R52 ;  /* 0x00000034007b7308 */ /* 0x000e620000000800 */
[----:B------:R-:W-:-:S07]  /*3ce0*/  SHF.L.U32 R62, R62, 0x1, RZ ;  /* 0x000000013e3e7819 */ /* 0x000fce00000006ff */
[----:B------:R2:W3:Y:S01]  /*3cf0*/  MUFU.EX2 R93, R0 ;  /* 0x00000000005d7308 */ /* 0x0004e20000000800 */
[----:B------:R4:W-:Y:S01]  /*3d00*/  STL.64 [R1+0x1f0], R8 ;  /* 0x0001f00801007387 */ /* 0x0009e20000100a00 */
[----:B--2---:R-:W-:-:S03]  /*3d10*/  IMAD R0, R73, 0x90, RZ ;  /* 0x0000009049007824 */ /* 0x004fc600078e02ff */
[----:B------:R-:W-:Y:S02]  /*3d20*/  STL.64 [R1+0x208], R14 ;  /* 0x0002080e01007387 */ /* 0x000fe40000100a00 */
[----:B------:R-:W-:Y:S01]  /*3d30*/  LOP3.LUT R0, R0, 0x30, R62, 0x78, !PT ;  /* 0x0000003000007812 */ /* 0x000fe200078e783e */
[----:B------:R-:W-:Y:S01]  /*3d40*/  BAR.SYNC.DEFER_BLOCKING 0x0 ;  /* 0x0000000000007b1d */ /* 0x000fe20000010000 */
[----:B------:R-:W-:Y:S01]  /*3d50*/  FFMA R53, R53, UR10, -R3 ;  /* 0x0000000a35357c23 */ /* 0x000fe20008000803 */
[C---:B0-----:R-:W-:Y:S01]  /*3d60*/  FMUL R88, R121.reuse, R36 ;  /* 0x0000002479587220 */ /* 0x041fe20000400000 */
[----:B------:R-:W-:Y:S01]  /*3d70*/  FMUL R89, R121, R37 ;  /* 0x0000002579597220 */ /* 0x000fe20000400000 */
[C---:B-1----:R-:W-:Y:S01]  /*3d80*/  FMUL R90, R123.reuse, R38 ;  /* 0x000000267b5a7220 */ /* 0x042fe20000400000 */
[----:B------:R-:W-:Y:S01]  /*3d90*/  FMUL R91, R123, R39 ;  /* 0x000000277b5b7220 */ /* 0x000fe20000400000 */
[----:B------:R-:W-:Y:S01]  /*3da0*/  STL.64 [R1+0x200], R12 ;  /* 0x0002000c01007387 */ /* 0x000fe20000100a00 */
[--C-:B------:R-:W-:Y:S01]  /*3db0*/  FFMA R54, R54, UR10, -R2.reuse ;  /* 0x0000000a36367c23 */ /* 0x100fe20008000802 */
[----:B------:R-:W-:Y:S01]  /*3dc0*/  FMUL R53, R53, 1.4426950216293334961 ;  /* 0x3fb8aa3b35357820 */ /* 0x000fe20000400000 */
[----:B------:R-:W-:-:S02]  /*3dd0*/  FFMA R55, R55, UR10, -R2 ;  /* 0x0000000a37377c23 */ /* 0x000fc40008000802 */
[----:B------:R-:W-:Y:S01]  /*3de0*/  FMUL R54, R54, 1.4426950216293334961 ;  /* 0x3fb8aa3b36367820 */ /* 0x000fe20000400000 */
[----:B------:R-:W0:Y:S01]  /*3df0*/  MUFU.EX2 R11, R53 ;  /* 0x00000035000b7308 */ /* 0x000e220000000800 */
[----:B------:R-:W-:Y:S01]  /*3e00*/  FMUL R55, R55, 1.4426950216293334961 ;  /* 0x3fb8aa3b37377820 */ /* 0x000fe20000400000 */
[----:B------:R-:W1:Y:S04]  /*3e10*/  LDSM.16.M88.4 R12, [R0+UR6+0x10800] ;  /* 0x01080006000c783b */ /* 0x000e680008000200 */
[----:B------:R-:W2:Y:S01]  /*3e20*/  LDSM.16.M88.4 R36, [R0+UR6+0x12000] ;  /* 0x012000060024783b */ /* 0x000ea20008000200 */
[--C-:B------:R-:W-:Y:S01]  /*3e30*/  FFMA R58, R58, UR10, -R2.reuse ;  /* 0x0000000a3a3a7c23 */ /* 0x100fe20008000802 */
[----:B------:R-:W-:Y:S01]  /*3e40*/  FFMA R59, R59, UR10, -R2 ;  /* 0x0000000a3b3b7c23 */ /* 0x000fe20008000802 */
[----:B----4-:R-:W4:Y:S01]  /*3e50*/  MUFU.EX2 R8, R54 ;  /* 0x0000003600087308 */ /* 0x010f220000000800 */
[----:B---3--:R-:W-:Y:S01]  /*3e60*/  F2FP.F16.F32.PACK_AB R104, R92, R93 ;  /* 0x0000005d5c68723e */ /* 0x008fe200000000ff */
[----:B------:R-:W-:Y:S01]  /*3e70*/  FMUL R58, R58, 1.4426950216293334961 ;  /* 0x3fb8aa3b3a3a7820 */ /* 0x000fe20000400000 */
[----:B------:R-:W-:Y:S01]  /*3e80*/  FMUL R59, R59, 1.4426950216293334961 ;  /* 0x3fb8aa3b3b3b7820 */ /* 0x000fe20000400000 */
[C---:B------:R-:W-:Y:S01]  /*3e90*/  FMUL R48, R121.reuse, R48 ;  /* 0x0000003079307220 */ /* 0x040fe20000400000 */
[----:B------:R-:W-:Y:S01]  /*3ea0*/  FMUL R49, R121, R49 ;  /* 0x0000003179317220 */ /* 0x000fe20000400000 */
[C---:B------:R-:W-:Y:S01]  /*3eb0*/  FMUL R50, R123.reuse, R50 ;  /* 0x000000327b327220 */ /* 0x040fe20000400000 */
[----:B------:R-:W-:Y:S01]  /*3ec0*/  FMUL R51, R123, R51 ;  /* 0x000000337b337220 */ /* 0x000fe20000400000 */
[----:B------:R-:W3:Y:S01]  /*3ed0*/  MUFU.EX2 R9, R55 ;  /* 0x0000003700097308 */ /* 0x000ee20000000800 */
[----:B------:R-:W-:Y:S04]  /*3ee0*/  STL [R1+0xb0], R10 ;  /* 0x0000b00a01007387 */ /* 0x000fe80000100800 */
[----:B------:R-:W5:Y:S03]  /*3ef0*/  LDL.LU R7, [R1+0x218] ;  /* 0x0002180001077983 */ /* 0x000f660000300800 */
[----:B------:R-:W-:Y:S01]  /*3f00*/  MUFU.EX2 R124, R58 ;  /* 0x0000003a007c7308 */ /* 0x000fe20000000800 */
[----:B------:R-:W1:Y:S01]  /*3f10*/  LDSM.16.M88.4 R84, [R0+UR6+0x10000] ;  /* 0x010000060054783b */ /* 0x000e620008000200 */
[C---:B------:R-:W-:Y:S01]  /*3f20*/  FMUL R108, R121.reuse, R32 ;  /* 0x00000020796c7220 */ /* 0x040fe20000400000 */
[----:B------:R-:W-:Y:S01]  /*3f30*/  FMUL R109, R121, R33 ;  /* 0x00000021796d7220 */ /* 0x000fe20000400000 */
[C---:B------:R-:W-:Y:S01]  /*3f40*/  FMUL R110, R123.reuse, R34 ;  /* 0x000000227b6e7220 */ /* 0x040fe20000400000 */
[----:B------:R-:W-:Y:S01]  /*3f50*/  FMUL R111, R123, R35 ;  /* 0x000000237b6f7220 */ /* 0x000fe20000400000 */
[C---:B------:R-:W-:Y:S01]  /*3f60*/  FMUL R112, R121.reuse, R24 ;  /* 0x0000001879707220 */ /* 0x040fe20000400000 */
[----:B------:R-:W-:Y:S01]  /*3f70*/  FMUL R113, R121, R25 ;  /* 0x0000001979717220 */ /* 0x000fe20000400000 */
[----:B------:R-:W2:Y:S01]  /*3f80*/  MUFU.EX2 R125, R59 ;  /* 0x0000003b007d7308 */ /* 0x000ea20000000800 */
[----:B0-----:R-:W-:Y:S04]  /*3f90*/  STL [R1+0xac], R11 ;  /* 0x0000ac0b01007387 */ /* 0x001fe80000100800 */
[----:B------:R-:W-:Y:S04]  /*3fa0*/  STL [R1+0x7c], R121 ;  /* 0x00007c7901007387 */ /* 0x000fe80000100800 */
[----:B----4-:R-:W-:Y:S04]  /*3fb0*/  STL [R1+0xa4], R8 ;  /* 0x0000a40801007387 */ /* 0x010fe80000100800 */
[----:B------:R-:W-:Y:S04]  /*3fc0*/  STL [R1+0x78], R123 ;  /* 0x0000787b01007387 */ /* 0x000fe80000100800 */
[----:B---3--:R-:W-:Y:S04]  /*3fd0*/  STL [R1+0xa8], R9 ;  /* 0x0000a80901007387 */ /* 0x008fe80000100800 */
[----:B------:R-:W3:Y:S01]  /*3fe0*/  LDL.LU R64, [R1+0x8] ;  /* 0x0000080001407983 */ /* 0x000ee20000300800 */
[----:B--2---:R-:W-:-:S03]  /*3ff0*/  F2FP.F16.F32.PACK_AB R105, R125, R124 ;  /* 0x0000007c7d69723e */ /* 0x004fc600000000ff */
[----:B------:R-:W2:Y:S01]  /*4000*/  LDL.LU R65, [R1+0xc] ;  /* 0x00000c0001417983 */ /* 0x000ea20000300800 */
[----:B------:R-:W-:-:S03]  /*4010*/  F2FP.F16.F32.PACK_AB R106, R11, R10 ;  /* 0x0000000a0b6a723e */ /* 0x000fc600000000ff */
[----:B------:R-:W4:Y:S01]  /*4020*/  LDL.LU R66, [R1+0x10] ;  /* 0x0000100001427983 */ /* 0x000f220000300800 */
[----:B------:R-:W-:-:S03]  /*4030*/  F2FP.F16.F32.PACK_AB R107, R9, R8 ;  /* 0x00000008096b723e */ /* 0x000fc600000000ff */
[----:B------:R-:W4:Y:S04]  /*4040*/  LDL.LU R67, [R1+0x14] ;  /* 0x0000140001437983 */ /* 0x000f280000300800 */
[----:B-1----:R0:W-:Y:S01]  /*4050*/  STL.64 [R1+0x210], R14 ;  /* 0x0002100e01007387 */ /* 0x0021e20000100a00 */
[C---:B------:R-:W-:Y:S03]  /*4060*/  HMMA.16816.F32 R48, R104.reuse, R36, R48 ;  /* 0x000000246830723c */ /* 0x040fe60000001830 */
[----:B------:R-:W4:Y:S04]  /*4070*/  LDL.LU R96, [R1+0x18] ;  /* 0x0000180001607983 */ /* 0x000f280000300800 */
[----:B------:R-:W4:Y:S04]  /*4080*/  LDL.LU R37, [R1+0x1c] ;  /* 0x00001c0001257983 */ /* 0x000f280000300800 */
[----:B0-----:R-:W4:Y:S04]  /*4090*/  LDL.LU R15, [R1+0x20] ;  /* 0x00002000010f7983 */ /* 0x001f280000300800 */
[----:B------:R-:W4:Y:S04]  /*40a0*/  LDL.LU R14, [R1+0x24] ;  /* 0x00002400010e7983 */ /* 0x000f280000300800 */
[----:B------:R-:W0:Y:S04]  /*40b0*/  LDSM.16.M88.4 R32, [R0+UR6+0x11000] ;  /* 0x011000060020783b */ /* 0x000e280008000200 */
[----:B------:R-:W1:Y:S01]  /*40c0*/  LDSM.16.M88.4 R56, [R0+UR6+0x10400] ;  /* 0x010400060038783b */ /* 0x000e620008000200 */
[C---:B------:R-:W-:Y:S01]  /*40d0*/  FMUL R114, R123.reuse, R26 ;  /* 0x0000001a7b727220 */ /* 0x040fe20000400000 */
[----:B------:R-:W-:Y:S01]  /*40e0*/  FMUL R115, R123, R27 ;  /* 0x0000001b7b737220 */ /* 0x000fe20000400000 */
[C---:B------:R-:W-:Y:S01]  /*40f0*/  FMUL R20, R121.reuse, R20 ;  /* 0x0000001479147220 */ /* 0x040fe20000400000 */
[----:B------:R-:W-:Y:S01]  /*4100*/  FMUL R21, R121, R21 ;  /* 0x0000001579157220 */ /* 0x000fe20000400000 */
[C---:B------:R-:W-:Y:S01]  /*4110*/  FMUL R22, R123.reuse, R22 ;  /* 0x000000167b167220 */ /* 0x040fe20000400000 */
[----:B------:R-:W-:Y:S01]  /*4120*/  FMUL R23, R123, R23 ;  /* 0x000000177b177220 */ /* 0x000fe20000400000 */
[----:B------:R-:W1:Y:S01]  /*4130*/  LDSM.16.M88.4 R24, [R0+UR6+0x11800] ;  /* 0x011800060018783b */ /* 0x000e620008000200 */
[C---:B------:R-:W-:Y:S03]  /*4140*/  HMMA.16816.F32 R88, R104.reuse, R84, R88 ;  /* 0x000000546858723c */ /* 0x040fe60000001858 */
[----:B------:R-:W1:Y:S04]  /*4150*/  LDSM.16.M88.4 R8, [R0+UR6+0x10c00] ;  /* 0x010c00060008783b */ /* 0x000e680008000200 */
[----:B------:R-:W-:Y:S01]  /*4160*/  LDSM.16.M88.4 R60, [R0+UR6+0x12c00] ;  /* 0x012c0006003c783b */ /* 0x000fe20008000200 */
[C---:B------:R-:W-:Y:S01]  /*4170*/  FMUL R40, R121.reuse, R40 ;  /* 0x0000002879287220 */ /* 0x040fe20000400000 */
[----:B------:R-:W-:Y:S01]  /*4180*/  FMUL R41, R121, R41 ;  /* 0x0000002979297220 */ /* 0x000fe20000400000 */
[C---:B------:R-:W-:Y:S01]  /*4190*/  FMUL R42, R123.reuse, R42 ;  /* 0x0000002a7b2a7220 */ /* 0x040fe20000400000 */
[----:B------:R-:W-:Y:S01]  /*41a0*/  FMUL R43, R123, R43 ;  /* 0x0000002b7b2b7220 */ /* 0x000fe20000400000 */
[----:B------:R-:W-:Y:S01]  /*41b0*/  LDSM.16.M88.4 R52, [R0+UR6+0x12400] ;  /* 0x012400060034783b */ /* 0x000fe20008000200 */
[----:B------:R-:W-:Y:S01]  /*41c0*/  FMUL R72, R121, R4 ;  /* 0x0000000479487220 */ /* 0x000fe20000400000 */
[--C-:B------:R-:W-:Y:S01]  /*41d0*/  FFMA R77, R77, UR10, -R3.reuse ;  /* 0x0000000a4d4d7c23 */ /* 0x100fe20008000803 */
[--C-:B------:R-:W-:Y:S01]  /*41e0*/  FFMA R80, R80, UR10, -R3.reuse ;  /* 0x0000000a50507c23 */ /* 0x100fe20008000803 */
[C---:B------:R-:W-:Y:S01]  /*41f0*/  FMUL R44, R121.reuse, R44 ;  /* 0x0000002c792c7220 */ /* 0x040fe20000400000 */
[----:B------:R-:W-:Y:S01]  /*4200*/  FMUL R45, R121, R45 ;  /* 0x0000002d792d7220 */ /* 0x000fe20000400000 */
[C---:B------:R-:W-:Y:S01]  /*4210*/  FMUL R46, R123.reuse, R46 ;  /* 0x0000002e7b2e7220 */ /* 0x040fe20000400000 */
[----:B------:R-:W-:Y:S01]  /*4220*/  FMUL R47, R123, R47 ;  /* 0x0000002f7b2f7220 */ /* 0x000fe20000400000 */
[----:B------:R-:W-:Y:S01]  /*4230*/  FFMA R81, R81, UR10, -R3 ;  /* 0x0000000a51517c23 */ /* 0x000fe20008000803 */
[--C-:B------:R-:W-:Y:S01]  /*4240*/  FFMA R79, R79, UR10, -R2.reuse ;  /* 0x0000000a4f4f7c23 */ /* 0x100fe20008000802 */
[C---:B------:R-:W-:Y:S01]  /*4250*/  FMUL R16, R121.reuse, R16 ;  /* 0x0000001079107220 */ /* 0x040fe20000400000 */
[----:B------:R-:W-:Y:S01]  /*4260*/  FMUL R17, R121, R17 ;  /* 0x0000001179117220 */ /* 0x000fe20000400000 */
[C---:B------:R-:W-:Y:S01]  /*4270*/  FMUL R18, R123.reuse, R18 ;  /* 0x000000127b127220 */ /* 0x040fe20000400000 */
[----:B------:R-:W-:Y:S01]  /*4280*/  FMUL R19, R123, R19 ;  /* 0x000000137b137220 */ /* 0x000fe20000400000 */
[--C-:B------:R-:W-:Y:S01]  /*4290*/  FFMA R82, R82, UR10, -R2.reuse ;  /* 0x0000000a52527c23 */ /* 0x100fe20008000802 */
[----:B------:R-:W-:Y:S01]  /*42a0*/  FFMA R83, R83, UR10, -R2 ;  /* 0x0000000a53537c23 */ /* 0x000fe20008000802 */
[----:B0-----:R-:W-:Y:S01]  /*42b0*/  IMAD.MOV.U32 R85, RZ, RZ, R35 ;  /* 0x000000ffff557224 */ /* 0x001fe200078e0023 */
[----:B------:R-:W-:Y:S01]  /*42c0*/  HMMA.16816.F32 R20, R104, R32, R20 ;  /* 0x000000206814723c */ /* 0x000fe20000001814 */
[----:B------:R-:W-:-:S02]  /*42d0*/  IMAD.MOV.U32 R84, RZ, RZ, R34 ;  /* 0x000000ffff547224 */ /* 0x000fc400078e0022 */
[----:B------:R-:W-:Y:S01]  /*42e0*/  FMUL R73, R121, R5 ;  /* 0x0000000579497220 */ /* 0x000fe20000400000 */
[----:B------:R-:W0:Y:S01]  /*42f0*/  LDSM.16.M88.4 R32, [R0+UR6+0x11c00] ;  /* 0x011c00060020783b */ /* 0x000e220008000200 */
[----:B-1----:R-:W-:Y:S01]  /*4300*/  IMAD.MOV.U32 R95, RZ, RZ, R58 ;  /* 0x000000ffff5f7224 */ /* 0x002fe200078e003a */
[----:B------:R-:W-:Y:S01]  /*4310*/  MOV R94, R59 ;  /* 0x0000003b005e7202 */ /* 0x000fe20000000f00 */
[----:B------:R-:W-:Y:S01]  /*4320*/  FMUL R74, R123, R6 ;  /* 0x000000067b4a7220 */ /* 0x000fe20000400000 */
[----:B------:R-:W-:Y:S01]  /*4330*/  FMUL R68, R121, R68 ;  /* 0x0000004479447220 */ /* 0x000fe20000400000 */
[C---:B------:R-:W-:Y:S01]  /*4340*/  HMMA.16816.F32 R108, R104.reuse, R56, R108 ;  /* 0x00000038686c723c */ /* 0x040fe2000000186c */
[----:B------:R-:W1:Y:S01]  /*4350*/  LDSM.16.M88.4 R56, [R0+UR6+0x12800] ;  /* 0x012800060038783b */ /* 0x000e620008000200 */
[----:B------:R-:W-:Y:S01]  /*4360*/  FFMA R4, R76, UR10, -R3 ;  /* 0x0000000a4c047c23 */ /* 0x000fe20008000803 */
[----:B------:R-:W-:Y:S01]  /*4370*/  FMUL R77, R77, 1.4426950216293334961 ;  /* 0x3fb8aa3b4d4d7820 */ /* 0x000fe20000400000 */
[----:B------:R-:W-:Y:S01]  /*4380*/  FMUL R80, R80, 1.4426950216293334961 ;  /* 0x3fb8aa3b50507820 */ /* 0x000fe20000400000 */
[----:B------:R-:W-:Y:S01]  /*4390*/  FMUL R69, R121, R69 ;  /* 0x0000004579457220 */ /* 0x000fe20000400000 */
[----:B------:R-:W-:Y:S01]  /*43a0*/  FMUL R4, R4, 1.4426950216293334961 ;  /* 0x3fb8aa3b04047820 */ /* 0x000fe20000400000 */
[----:B------:R-:W-:Y:S01]  /*43b0*/  FMUL R70, R123, R70 ;  /* 0x000000467b467220 */ /* 0x000fe20000400000 */
[C---:B------:R-:W-:Y:S01]  /*43c0*/  HMMA.16816.F32 R40, R104.reuse, R24, R40 ;  /* 0x000000186828723c */ /* 0x040fe20000001828 */
[----:B------:R-:W-:Y:S01]  /*43d0*/  FFMA R24, R78, UR10, -R2 ;  /* 0x0000000a4e187c23 */ /* 0x000fe20008000802 */
[----:B------:R-:W-:Y:S01]  /*43e0*/  FMUL R81, R81, 1.4426950216293334961 ;  /* 0x3fb8aa3b51517820 */ /* 0x000fe20000400000 */
[----:B------:R-:W-:Y:S01]  /*43f0*/  FMUL R79, R79, 1.4426950216293334961 ;  /* 0x3fb8aa3b4f4f7820 */ /* 0x000fe20000400000 */
[----:B------:R-:W-:Y:S01]  /*4400*/  FMUL R71, R123, R71 ;  /* 0x000000477b477220 */ /* 0x000fe20000400000 */
[----:B------:R-:W-:Y:S01]  /*4410*/  FMUL R24, R24, 1.4426950216293334961 ;  /* 0x3fb8aa3b18187820 */ /* 0x000fe20000400000 */
[----:B------:R-:W1:Y:S02]  /*4420*/  LDSM.16.M88.4 R116, [R0+UR6+0x11400] ;  /* 0x011400060074783b */ /* 0x000e640008000200 */
[----:B------:R-:W-:Y:S01]  /*4430*/  HMMA.16816.F32 R112, R104, R12, R112 ;  /* 0x0000000c6870723c */ /* 0x000fe20000001870 */
[----:B------:R-:W0:Y:S01]  /*4440*/  MUFU.EX2 R12, R4 ;  /* 0x00000004000c7308 */ /* 0x000e220000000800 */
[----:B------:R-:W-:Y:S01]  /*4450*/  FMUL R82, R82, 1.4426950216293334961 ;  /* 0x3fb8aa3b52527820 */ /* 0x000fe20000400000 */
[----:B------:R-:W-:-:S06]  /*4460*/  FMUL R83, R83, 1.4426950216293334961 ;  /* 0x3fb8aa3b53537820 */ /* 0x000fcc0000400000 */
[----:B------:R-:W1:Y:S01]  /*4470*/  MUFU.EX2 R13, R77 ;  /* 0x0000004d000d7308 */ /* 0x000e620000000800 */
[C---:B------:R-:W-:Y:S07]  /*4480*/  HMMA.16816.F32 R16, R104.reuse, R8, R16 ;  /* 0x000000086810723c */ /* 0x040fee0000001810 */
[----:B------:R-:W1:Y:S01]  /*4490*/  MUFU.EX2 R25, R80 ;  /* 0x0000005000197308 */ /* 0x000e620000000800 */
[C---:B0-----:R-:W-:Y:S07]  /*44a0*/  HMMA.16816.F32 R44, R104.reuse, R32, R44 ;  /* 0x00000020682c723c */ /* 0x041fee000000182c */
[----:B------:R-:W0:Y:S08]  /*44b0*/  MUFU.EX2 R32, R81 ;  /* 0x0000005100207308 */ /* 0x000e300000000800 */
[----:B------:R-:W0:Y:S08]  /*44c0*/  MUFU.EX2 R33, R24 ;  /* 0x0000001800217308 */ /* 0x000e300000000800 */
[----:B------:R-:W0:Y:S08]  /*44d0*/  MUFU.EX2 R36, R79 ;  /* 0x0000004f00247308 */ /* 0x000e300000000800 */
[----:B------:R-:W0:Y:S08]  /*44e0*/  MUFU.EX2 R8, R82 ;  /* 0x0000005200087308 */ /* 0x000e300000000800 */
[----:B------:R-:W0:Y:S01]  /*44f0*/  MUFU.EX2 R9, R83 ;  /* 0x0000005300097308 */ /* 0x000e220000000800 */
[----:B------:R-:W-:Y:S04]  /*4500*/  STL [R1+0x88], R12 ;  /* 0x0000880c01007387 */ /* 0x000fe80000100800 */
[----:B-1----:R-:W-:Y:S04]  /*4510*/  STL [R1+0x8c], R13 ;  /* 0x00008c0d01007387 */ /* 0x002fe80000100800 */
[----:B------:R-:W-:Y:S04]  /*4520*/  STL [R1+0x98], R25 ;  /* 0x0000981901007387 */ /* 0x000fe80000100800 */
[----:B0-----:R-:W-:Y:S04]  /*4530*/  STL [R1+0xa0], R32 ;  /* 0x0000a02001007387 */ /* 0x001fe80000100800 */
[----:B------:R-:W-:Y:S04]  /*4540*/  STL [R1+0x84], R33 ;  /* 0x0000842101007387 */ /* 0x000fe80000100800 */
[----:B------:R0:W-:Y:S01]  /*4550*/  STL [R1+0x90], R36 ;  /* 0x0000902401007387 */ /* 0x0001e20000100800 */
[----:B------:R-:W-:Y:S03]  /*4560*/  HMMA.16816.F32 R68, R104, R56, R68 ;  /* 0x000000386844723c */ /* 0x000fe60000001844 */
[----:B------:R-:W-:Y:S04]  /*4570*/  STL [R1+0x94], R8 ;  /* 0x0000940801007387 */ /* 0x000fe80000100800 */
[----:B------:R1:W-:Y:S01]  /*4580*/  STL [R1+0x9c], R9 ;  /* 0x00009c0901007387 */ /* 0x0003e20000100800 */
[----:B------:R-:W-:-:S02]  /*4590*/  F2FP.F16.F32.PACK_AB R81, R36, R33 ;  /* 0x000000212451723e */ /* 0x000fc400000000ff */
[----:B------:R-:W-:Y:S02]  /*45a0*/  F2FP.F16.F32.PACK_AB R82, R32, R25 ;  /* 0x000000192052723e */ /* 0x000fe400000000ff */
[----:B------:R-:W-:Y:S02]  /*45b0*/  F2FP.F16.F32.PACK_AB R83, R9, R8 ;  /* 0x000000080953723e */ /* 0x000fe400000000ff */
[----:B------:R-:W-:Y:S01]  /*45c0*/  F2FP.F16.F32.PACK_AB R80, R13, R12 ;  /* 0x0000000c0d50723e */ /* 0x000fe200000000ff */
[----:B-----5:R-:W-:Y:S02]  /*45d0*/  FMUL R75, R123, R7 ;  /* 0x000000077b4b7220 */ /* 0x020fe40000400000 */
[----:B------:R-:W5:Y:S05]  /*45e0*/  LDSM.16.M88.4 R4, [R0+UR6+0x13000] ;  /* 0x013000060004783b */ /* 0x000f6a0008000200 */
[----:B------:R-:W-:Y:S01]  /*45f0*/  HMMA.16816.F32 R72, R104, R60, R72 ;  /* 0x0000003c6848723c */ /* 0x000fe20000001848 */
[----:B------:R-:W5:Y:S04]  /*4600*/  LDL.LU R61, [R1+0x68] ;  /* 0x00006800013d7983 */ /* 0x000f680000300800 */
[----:B------:R-:W5:Y:S04]  /*4610*/  LDL.LU R60, [R1+0x6c] ;  /* 0x00006c00013c7983 */ /* 0x000f680000300800 */
[----:B------:R-:W5:Y:S04]  /*4620*/  LDL.LU R57, [R1+0x70] ;  /* 0x0000700001397983 */ /* 0x000f680000300800 */
[----:B------:R-:W5:Y:S01]  /*4630*/  LDL.LU R56, [R1+0x74] ;  /* 0x0000740001387983 */ /* 0x000f620000300800 */
[C---:B---3--:R-:W-:Y:S01]  /*4640*/  FMUL R64, R121.reuse, R64 ;  /* 0x0000004079407220 */ /* 0x048fe20000400000 */
[----:B--2---:R-:W-:Y:S01]  /*4650*/  FMUL R65, R121, R65 ;  /* 0x0000004179417220 */ /* 0x004fe20000400000 */
[C---:B----4-:R-:W-:Y:S01]  /*4660*/  FMUL R66, R123.reuse, R66 ;  /* 0x000000427b427220 */ /* 0x050fe20000400000 */
[----:B------:R-:W-:-:S07]  /*4670*/  FMUL R67, R123, R67 ;  /* 0x000000437b437220 */ /* 0x000fce0000400000 */
[----:B------:R-:W-:Y:S01]  /*4680*/  HMMA.16816.F32 R64, R104, R52, R64 ;  /* 0x000000346840723c */ /* 0x000fe20000001840 */
[----:B------:R-:W2:Y:S01]  /*4690*/  LDL.LU R53, [R1+0x58] ;  /* 0x0000580001357983 */ /* 0x000ea20000300800 */
[----:B------:R-:W-:-:S03]  /*46a0*/  FMUL R77, R121, R37 ;  /* 0x00000025794d7220 */ /* 0x000fc60000400000 */
[----:B------:R-:W3:Y:S04]  /*46b0*/  LDL.LU R52, [R1+0x5c] ;  /* 0x00005c0001347983 */ /* 0x000ee80000300800 */
[----:B------:R-:W4:Y:S01]  /*46c0*/  LDL.LU R37, [R1+0x60] ;  /* 0x0000600001257983 */ /* 0x000f220000300800 */
[----:B------:R-:W-:-:S03]  /*46d0*/  FMUL R78, R123, R15 ;  /* 0x0000000f7b4e7220 */ /* 0x000fc60000400000 */
[----:B0-----:R-:W4:Y:S01]  /*46e0*/  LDL.LU R36, [R1+0x64] ;  /* 0x0000640001247983 */ /* 0x001f220000300800 */
[----:B------:R-:W-:Y:S01]  /*46f0*/  FMUL R79, R123, R14 ;  /* 0x0000000e7b4f7220 */ /* 0x000fe20000400000 */
[----:B------:R-:W-:Y:S02]  /*4700*/  IMAD.MOV.U32 R14, RZ, RZ, R95 ;  /* 0x000000ffff0e7224 */ /* 0x000fe400078e005f */
[----:B------:R-:W4:Y:S01]  /*4710*/  LDL.LU R25, [R1+0x28] ;  /* 0x0000280001197983 */ /* 0x000f220000300800 */
[----:B------:R-:W-:-:S03]  /*4720*/  MOV R15, R94 ;  /* 0x0000005e000f7202 */ /* 0x000fc60000000f00 */
[----:B------:R-:W4:Y:S04]  /*4730*/  LDL.LU R24, [R1+0x2c] ;  /* 0x00002c0001187983 */ /* 0x000f280000300800 */
[----:B-1----:R-:W4:Y:S04]  /*4740*/  LDL.LU R9, [R1+0x30] ;  /* 0x0000300001097983 */ /* 0x002f280000300800 */
[----:B------:R-:W4:Y:S01]  /*4750*/  LDL.LU R8, [R1+0x34] ;  /* 0x0000340001087983 */ /* 0x000f220000300800 */
[----:B------:R-:W-:Y:S03]  /*4760*/  HMMA.16816.F32 R108, R80, R14, R108 ;  /* 0x0000000e506c723c */ /* 0x000fe6000000186c */
[----:B------:R-:W4:Y:S01]  /*4770*/  LDL.LU.64 R14, [R1+0x210] ;  /* 0x00021000010e7983 */ /* 0x000f220000300a00 */
[----:B------:R-:W-:Y:S01]  /*4780*/  MOV R13, R85 ;  /* 0x00000055000d7202 */ /* 0x000fe20000000f00 */
[----:B------:R-:W-:-:S03]  /*4790*/  IMAD.MOV.U32 R12, RZ, RZ, R84 ;  /* 0x000000ffff0c7224 */ /* 0x000fc600078e0054 */
[----:B------:R-:W-:Y:S01]  /*47a0*/  HMMA.16816.F32 R84, R80, R86, R88 ;  /* 0x000000565054723c */ /* 0x000fe20000001858 */
[C---:B------:R-:W-:Y:S01]  /*47b0*/  FMUL R28, R121.reuse, R28 ;  /* 0x0000001c791c7220 */ /* 0x040fe20000400000 */
[----:B------:R-:W-:Y:S01]  /*47c0*/  FMUL R29, R121, R29 ;  /* 0x0000001d791d7220 */ /* 0x000fe20000400000 */
[C---:B------:R-:W-:Y:S01]  /*47d0*/  FMUL R30, R123.reuse, R30 ;  /* 0x0000001e7b1e7220 */ /* 0x040fe20000400000 */
[----:B------:R-:W-:Y:S01]  /*47e0*/  FMUL R31, R123, R31 ;  /* 0x0000001f7b1f7220 */ /* 0x000fe20000400000 */
[----:B------:R-:W-:Y:S01]  /*47f0*/  FMUL R76, R121, R96 ;  /* 0x00000060794c7220 */ /* 0x000fe20000400000 */
[----:B------:R-:W-:Y:S05]  /*4800*/  LDSM.16.M88.4 R88, [R0+UR6+0x13c00] ;  /* 0x013c00060058783b */ /* 0x000fea0008000200 */
[----:B------:R-:W-:Y:S01]  /*4810*/  HMMA.16816.F32 R28, R104, R116, R28 ;  /* 0x00000074681c723c */ /* 0x000fe2000000181c */
[----:B------:R-:W-:-:S02]  /*4820*/  IMAD.MOV.U32 R117, RZ, RZ, R93 ;  /* 0x000000ffff757224 */ /* 0x000fc400078e005d */
[----:B------:R-:W-:Y:S02]  /*4830*/  IMAD.MOV.U32 R116, RZ, RZ, R92 ;  /* 0x000000ffff747224 */ /* 0x000fe400078e005c */
[----:B------:R-:W0:Y:S03]  /*4840*/  LDSM.16.M88.4 R92, [R0+UR6+0x13400] ;  /* 0x01340006005c783b */ /* 0x000e260008000200 */
[----:B-----5:R-:W-:Y:S01]  /*4850*/  HMMA.16816.F32 R76, R104, R4, R76 ;  /* 0x00000004684c723c */ /* 0x020fe2000000184c */
[----:B------:R-:W-:Y:S01]  /*4860*/  MOV R5, R85 ;  /* 0x0000005500057202 */ /* 0x000fe20000000f00 */
[----:B------:R-:W-:Y:S01]  /*4870*/  IMAD.MOV.U32 R4, RZ, RZ, R84 ;  /* 0x000000ffff047224 */ /* 0x000fe200078e0054 */
[----:B------:R-:W-:Y:S01]  /*4880*/  MOV R32, R87 ;  /* 0x0000005700207202 */ /* 0x000fe20000000f00 */
[----:B------:R-:W-:Y:S02]  /*4890*/  IMAD.MOV.U32 R33, RZ, RZ, R86 ;  /* 0x000000ffff217224 */ /* 0x000fe400078e0056 */
[----:B------:R-:W1:Y:S02]  /*48a0*/  LDSM.16.M88.4 R84, [R0+UR6+0x13800] ;  /* 0x013800060054783b */ /* 0x000e640008000200 */
[----:B------:R-:W-:Y:S01]  /*48b0*/  HMMA.16816.F32 R16, R80, R10, R16 ;  /* 0x0000000a5010723c */ /* 0x000fe20000001810 */
[C---:B------:R-:W-:Y:S01]  /*48c0*/  FMUL R100, R121.reuse, R61 ;  /* 0x0000003d79647220 */ /* 0x040fe20000400000 */
[----:B------:R-:W-:Y:S01]  /*48d0*/  FMUL R101, R121, R60 ;  /* 0x0000003c79657220 */ /* 0x000fe20000400000 */
[C---:B------:R-:W-:Y:S01]  /*48e0*/  FMUL R102, R123.reuse, R57 ;  /* 0x000000397b667220 */ /* 0x040fe20000400000 */
[----:B------:R-:W-:-:S07]  /*48f0*/  FMUL R103, R123, R56 ;  /* 0x000000387b677220 */ /* 0x000fce0000400000 */
[----:B0-----:R-:W-:Y:S01]  /*4900*/  HMMA.16816.F32 R100, R104, R92, R100 ;  /* 0x0000005c6864723c */ /* 0x001fe20000001864 */
[C---:B--2---:R-:W-:Y:S01]  /*4910*/  FMUL R96, R121.reuse, R53 ;  /* 0x0000003579607220 */ /* 0x044fe20000400000 */
[----:B---3--:R-:W-:Y:S01]  /*4920*/  FMUL R97, R121, R52 ;  /* 0x0000003479617220 */ /* 0x008fe20000400000 */
[C---:B----4-:R-:W-:Y:S01]  /*4930*/  FMUL R98, R123.reuse, R37 ;  /* 0x000000257b627220 */ /* 0x050fe20000400000 */
[----:B------:R-:W-:Y:S01]  /*4940*/  FMUL R99, R123, R36 ;  /* 0x000000247b637220 */ /* 0x000fe20000400000 */
[C---:B------:R-:W-:Y:S01]  /*4950*/  FMUL R120, R121.reuse, R25 ;  /* 0x0000001979787220 */ /* 0x040fe20000400000 */
[----:B------:R-:W-:Y:S01]  /*4960*/  FMUL R121, R121, R24 ;  /* 0x0000001879797220 */ /* 0x000fe20000400000 */
[C---:B------:R-:W-:Y:S01]  /*4970*/  FMUL R122, R123.reuse, R9 ;  /* 0x000000097b7a7220 */ /* 0x040fe20000400000 */
[----:B------:R-:W-:-:S03]  /*4980*/  FMUL R123, R123, R8 ;  /* 0x000000087b7b7220 */ /* 0x000fc60000400000 */
[C---:B-1----:R-:W-:Y:S08]  /*4990*/  HMMA.16816.F32 R96, R104.reuse, R84, R96 ;  /* 0x000000546860723c */ /* 0x042ff00000001860 */
[----:B------:R-:W-:Y:S01]  /*49a0*/  HMMA.16816.F32 R104, R104, R88, R120 ;  /* 0x000000586868723c */ /* 0x000fe20000001878 */
[----:B------:R-:W-:Y:S02]  /*49b0*/  IMAD.MOV.U32 R122, RZ, RZ, R12 ;  /* 0x000000ffff7a7224 */ /* 0x000fe400078e000c */
[----:B------:R-:W-:-:S05]  /*49c0*/  IMAD.MOV.U32 R123, RZ, RZ, R13 ;  /* 0x000000ffff7b7224 */ /* 0x000fca00078e000d */
[C---:B------:R-:W-:Y:S01]  /*49d0*/  HMMA.16816.F32 R112, R80.reuse, R14, R112 ;  /* 0x0000000e5070723c */ /* 0x040fe20000001870 */
[----:B------:R-:W2:Y:S04]  /*49e0*/  LDL.LU.64 R14, [R1+0x208] ;  /* 0x00020800010e7983 */ /* 0x000ea80000300a00 */
[----:B------:R-:W3:Y:S04]  /*49f0*/  LDL.LU.64 R12, [R1+0x200] ;  /* 0x00020000010c7983 */ /* 0x000ee80000300a00 */
[----:B------:R-:W4:Y:S04]  /*4a00*/  LDL.LU.64 R10, [R1+0x1f8] ;  /* 0x0001f800010a7983 */ /* 0x000f280000300a00 */
[----:B------:R-:W5:Y:S01]  /*4a10*/  LDL.LU.64 R8, [R1+0x1f0] ;  /* 0x0001f00001087983 */ /* 0x000f620000300a00 */
[----:B------:R-:W-:Y:S01]  /*4a20*/  HMMA.16816.F32 R120, R80, R122, R20 ;  /* 0x0000007a5078723c */ /* 0x000fe20000001814 */
[----:B------:R-:W-:Y:S01]  /*4a30*/  LOP3.LUT R0, R0, 0x40, RZ, 0x3c, !PT ;  /* 0x0000004000007812 */ /* 0x000fe200078e3cff */
[----:B------:R-:W-:-:S02]  /*4a40*/  IMAD.MOV.U32 R25, RZ, RZ, R116 ;  /* 0x000000ffff197224 */ /* 0x000fc400078e0074 */
[----:B------:R-:W-:-:S04]  /*4a50*/  IMAD.MOV.U32 R24, RZ, RZ, R117 ;  /* 0x000000ffff187224 */ /* 0x000fc800078e0075 */
[----:B------:R-:W-:Y:S11]  /*4a60*/  HMMA.16816.F32 R116, R80, R118, R28 ;  /* 0x000000765074723c */ /* 0x000ff6000000181c */
[----:B------:R-:W-:-:S05]  /*4a70*/  MOV R20, R122 ;  /* 0x0000007a00147202 */ /* 0x000fca0000000f00 */
[----:B------:R-:W-:Y:S02]  /*4a80*/  IMAD.MOV.U32 R31, RZ, RZ, R20 ;  /* 0x000000ffff1f7224 */ /* 0x000fe400078e0014 */
[----:B------:R-:W0:Y:S01]  /*4a90*/  LDSM.16.M88.4 R20, [R0+UR6+0x10400] ;  /* 0x010400060014783b */ /* 0x000e220008000200 */
[----:B------:R-:W-:Y:S01]  /*4aa0*/  MOV R29, R5 ;  /* 0x00000005001d7202 */ /* 0x000fe20000000f00 */
[----:B------:R-:W-:Y:S01]  /*4ab0*/  IMAD.MOV.U32 R28, RZ, RZ, R4 ;  /* 0x000000ffff1c7224 */ /* 0x000fe200078e0004 */
[----:B------:R-:W-:Y:S01]  /*4ac0*/  HMMA.16816.F32 R64, R80, R54, R64 ;  /* 0x000000365040723c */ /* 0x000fe20000001840 */
[----:B------:R-:W-:Y:S01]  /*4ad0*/  IMAD.MOV.U32 R84, RZ, RZ, R120 ;  /* 0x000000ffff547224 */ /* 0x000fe200078e0078 */
[----:B------:R-:W-:-:S06]  /*4ae0*/  MOV R92, R123 ;  /* 0x0000007b005c7202 */ /* 0x000fcc0000000f00 */
[C---:B------:R-:W-:Y:S01]  /*4af0*/  HMMA.16816.F32 R52, R80.reuse, R6, R76 ;  /* 0x000000065034723c */ /* 0x040fe2000000184c */
[----:B------:R-:W-:Y:S02]  /*4b00*/  IMAD.MOV.U32 R85, RZ, RZ, R121 ;  /* 0x000000ffff557224 */ /* 0x000fe400078e0079 */
[----:B------:R-:W1:Y:S05]  /*4b10*/  LDSM.16.M88.4 R120, [R0+UR6+0x10c00] ;  /* 0x010c00060078783b */ /* 0x000e6a0008000200 */
[C---:B------:R-:W-:Y:S08]  /*4b20*/  HMMA.16816.F32 R56, R80.reuse, R58, R68 ;  /* 0x0000003a5038723c */ /* 0x040ff00000001844 */
[C---:B------:R-:W-:Y:S08]  /*4b30*/  HMMA.16816.F32 R72, R80.reuse, R62, R72 ;  /* 0x0000003e5048723c */ /* 0x040ff00000001848 */
[----:B------:R-:W-:Y:S01]  /*4b40*/  HMMA.16816.F32 R40, R80, R26, R40 ;  /* 0x0000001a5028723c */ /* 0x000fe20000001828 */
[----:B0-----:R-:W-:-:S07]  /*4b50*/  IMAD.MOV.U32 R7, RZ, RZ, R21 ;  /* 0x000000ffff077224 */ /* 0x001fce00078e0015 */
[C---:B------:R-:W-:Y:S08]  /*4b60*/  HMMA.16816.F32 R44, R80.reuse, R34, R44 ;  /* 0x00000022502c723c */ /* 0x040ff0000000182c */
[C---:B------:R-:W-:Y:S08]  /*4b70*/  HMMA.16816.F32 R48, R80.reuse, R38, R48 ;  /* 0x000000265030723c */ /* 0x040ff00000001830 */
[C---:B------:R-:W-:Y:S08]  /*4b80*/  HMMA.16816.F32 R100, R80.reuse, R94, R100 ;  /* 0x0000005e5064723c */ /* 0x040ff00000001864 */
[C---:B------:R-:W-:Y:S01]  /*4b90*/  HMMA.16816.F32 R104, R80.reuse, R90, R104 ;  /* 0x0000005a5068723c */ /* 0x040fe20000001868 */
[----:B------:R-:W-:Y:S01]  /*4ba0*/  MOV R93, R125 ;  /* 0x0000007d005d7202 */ /* 0x000fe20000000f00 */
[--C-:B--2---:R-:W-:Y:S01]  /*4bb0*/  FFMA R14, R14, UR10, -R2.reuse ;  /* 0x0000000a0e0e7c23 */ /* 0x104fe20008000802 */
[--C-:B------:R-:W-:Y:S01]  /*4bc0*/  FFMA R15, R15, UR10, -R2.reuse ;  /* 0x0000000a0f0f7c23 */ /* 0x100fe20008000802 */
[--C-:B---3--:R-:W-:Y:S01]  /*4bd0*/  FFMA R12, R12, UR10, -R3.reuse ;  /* 0x0000000a0c0c7c23 */ /* 0x108fe20008000803 */
[--C-:B------:R-:W-:Y:S01]  /*4be0*/  FFMA R13, R13, UR10, -R3.reuse ;  /* 0x0000000a0d0d7c23 */ /* 0x100fe20008000803 */
[--C-:B-----5:R-:W-:Y:S01]  /*4bf0*/  FFMA R8, R8, UR10, -R3.reuse ;  /* 0x0000000a08087c23 */ /* 0x120fe20008000803 */
[----:B------:R-:W-:Y:S01]  /*4c00*/  FFMA R9, R9, UR10, -R3 ;  /* 0x0000000a09097c23 */ /* 0x000fe20008000803 */
[--C-:B----4-:R-:W-:Y:S01]  /*4c10*/  FFMA R5, R10, UR10, -R2.reuse ;  /* 0x0000000a0a057c23 */ /* 0x110fe20008000802 */
[----:B------:R-:W-:Y:S01]  /*4c20*/  FFMA R4, R11, UR10, -R2 ;  /* 0x0000000a0b047c23 */ /* 0x000fe20008000802 */
[----:B------:R-:W-:Y:S01]  /*4c30*/  FMUL R8, R8, 1.4426950216293334961 ;  /* 0x3fb8aa3b08087820 */ /* 0x000fe20000400000 */
[----:B------:R-:W-:Y:S01]  /*4c40*/  FMUL R6, R14, 1.4426950216293334961 ;  /* 0x3fb8aa3b0e067820 */ /* 0x000fe20000400000 */
[----:B------:R-:W-:Y:S01]  /*4c50*/  FMUL R5, R5, 1.4426950216293334961 ;  /* 0x3fb8aa3b05057820 */ /* 0x000fe20000400000 */
[----:B------:R-:W-:Y:S01]  /*4c60*/  FMUL R4, R4, 1.4426950216293334961 ;  /* 0x3fb8aa3b04047820 */ /* 0x000fe20000400000 */
[----:B------:R0:W-:Y:S01]  /*4c70*/  MUFU.EX2 R88, R8 ;  /* 0x0000000800587308 */ /* 0x0001e20000000800 */
[----:B------:R-:W-:Y:S01]  /*4c80*/  FMUL R12, R12, 1.4426950216293334961 ;  /* 0x3fb8aa3b0c0c7820 */ /* 0x000fe20000400000 */
[----:B------:R-:W-:Y:S01]  /*4c90*/  FMUL R13, R13, 1.4426950216293334961 ;  /* 0x3fb8aa3b0d0d7820 */ /* 0x000fe20000400000 */
[----:B------:R-:W-:Y:S01]  /*4ca0*/  FMUL R15, R15, 1.4426950216293334961 ;  /* 0x3fb8aa3b0f0f7820 */ /* 0x000fe20000400000 */
[----:B------:R-:W-:Y:S01]  /*4cb0*/  HMMA.16816.F32 R60, R80, R86, R96 ;  /* 0x00000056503c723c */ /* 0x000fe20000001860 */
[----:B------:R-:W-:Y:S01]  /*4cc0*/  IMAD.MOV.U32 R30, RZ, RZ, R124 ;  /* 0x000000ffff1e7224 */ /* 0x000fe200078e007c */
[----:B------:R-:W-:Y:S01]  /*4cd0*/  LDSM.16.M88.4 R36, [R0+UR6+0x10000] ;  /* 0x010000060024783b */ /* 0x000fe20008000200 */
[----:B0-----:R-:W-:Y:S01]  /*4ce0*/  FMUL R8, R9, 1.4426950216293334961 ;  /* 0x3fb8aa3b09087820 */ /* 0x001fe20000400000 */
[----:B------:R-:W-:Y:S08]  /*4cf0*/  MUFU.EX2 R89, R12 ;  /* 0x0000000c00597308 */ /* 0x000ff00000000800 */
[----:B------:R-:W0:Y:S08]  /*4d00*/  MUFU.EX2 R8, R8 ;  /* 0x0000000800087308 */ /* 0x000e300000000800 */
[----:B------:R-:W-:Y:S08]  /*4d10*/  MUFU.EX2 R71, R13 ;  /* 0x0000000d00477308 */ /* 0x000ff00000000800 */
[----:B------:R-:W-:Y:S08]  /*4d20*/  MUFU.EX2 R5, R5 ;  /* 0x0000000500057308 */ /* 0x000ff00000000800 */
[----:B------:R-:W2:Y:S08]  /*4d30*/  MUFU.EX2 R4, R4 ;  /* 0x0000000400047308 */ /* 0x000eb00000000800 */
[----:B------:R-:W-:Y:S08]  /*4d40*/  MUFU.EX2 R6, R6 ;  /* 0x0000000600067308 */ /* 0x000ff00000000800 */
[----:B------:R-:W3:Y:S01]  /*4d50*/  MUFU.EX2 R78, R15 ;  /* 0x0000000f004e7308 */ /* 0x000ee20000000800 */
[----:B------:R-:W-:Y:S01]  /*4d60*/  IMAD.MOV.U32 R9, RZ, RZ, R20 ;  /* 0x000000ffff097224 */ /* 0x000fe200078e0014 */
[----:B------:R-:W-:Y:S01]  /*4d70*/  MOV R83, R32 ;  /* 0x0000002000537202 */ /* 0x000fe20000000f00 */
[----:B------:R-:W-:Y:S01]  /*4d80*/  IMAD.MOV.U32 R82, RZ, RZ, R33 ;  /* 0x000000ffff527224 */ /* 0x000fe200078e0021 */
[----:B0-----:R-:W-:Y:S01]  /*4d90*/  F2FP.F16.F32.PACK_AB R32, R8, R88 ;  /* 0x000000580820723e */ /* 0x001fe200000000ff */
[----:B------:R-:W-:Y:S01]  /*4da0*/  IMAD.MOV.U32 R97, RZ, RZ, R7 ;  /* 0x000000ffff617224 */ /* 0x000fe200078e0007 */
[----:B------:R-:W-:-:S02]  /*4db0*/  MOV R96, R9 ;  /* 0x0000000900607202 */ /* 0x000fc40000000f00 */
[----:B--2---:R-:W-:Y:S02]  /*4dc0*/  F2FP.F16.F32.PACK_AB R33, R4, R5 ;  /* 0x000000050421723e */ /* 0x004fe400000000ff */
[----:B------:R-:W-:Y:S02]  /*4dd0*/  F2FP.F16.F32.PACK_AB R34, R71, R89 ;  /* 0x000000594722723e */ /* 0x000fe400000000ff */
[----:B---3--:R-:W-:-:S07]  /*4de0*/  F2FP.F16.F32.PACK_AB R35, R78, R6 ;  /* 0x000000064e23723e */ /* 0x008fce00000000ff */
[C---:B------:R-:W-:Y:S08]  /*4df0*/  HMMA.16816.F32 R108, R32.reuse, R96, R108 ;  /* 0x00000060206c723c */ /* 0x040ff0000000186c */
[----:B-1----:R-:W-:Y:S01]  /*4e00*/  HMMA.16816.F32 R16, R32, R120, R16 ;  /* 0x000000782010723c */ /* 0x002fe20000001810 */
[----:B------:R-:W-:-:S10]  /*4e10*/  IMAD.MOV.U32 R87, RZ, RZ, R92 ;  /* 0x000000ffff577224 */ /* 0x000fd400078e005c */
[----:B------:R-:W-:Y:S04]  /*4e20*/  STL.64 [R1+0x1e8], R110 ;  /* 0x0001e86e01007387 */ /* 0x000fe80000100a00 */
[----:B------:R-:W-:Y:S04]  /*4e30*/  STL.64 [R1+0x1e0], R108 ;  /* 0x0001e06c01007387 */ /* 0x000fe80000100a00 */
[----:B------:R-:W2:Y:S04]  /*4e40*/  LDL.LU R15, [R1+0xb0] ;  /* 0x0000b000010f7983 */ /* 0x000ea80000300800 */
[----:B------:R-:W3:Y:S01]  /*4e50*/  LDL.LU R14, [R1+0xa4] ;  /* 0x0000a400010e7983 */ /* 0x000ee20000300800 */
[----:B------:R-:W-:-:S03]  /*4e60*/  MOV R99, R93 ;  /* 0x0000005d00637202 */ /* 0x000fc60000000f00 */
[----:B------:R-:W4:Y:S04]  /*4e70*/  LDL.LU R94, [R1+0xa8] ;  /* 0x0000a800015e7983 */ /* 0x000f280000300800 */
[----:B------:R-:W5:Y:S04]  /*4e80*/  LDL.LU R95, [R1+0x88] ;  /* 0x00008800015f7983 */ /* 0x000f680000300800 */
[----:B------:R-:W5:Y:S04]  /*4e90*/  LDL.LU R10, [R1+0x84] ;  /* 0x00008400010a7983 */ /* 0x000f680000300800 */
[----:B------:R-:W5:Y:S04]  /*4ea0*/  LDL.LU R92, [R1+0x8c] ;  /* 0x00008c00015c7983 */ /* 0x000f680000300800 */
[----:B------:R-:W5:Y:S04]  /*4eb0*/  LDL.LU R93, [R1+0x38] ;  /* 0x00003800015d7983 */ /* 0x000f680000300800 */
[----:B------:R-:W5:Y:S04]  /*4ec0*/  LDL.LU R79, [R1+0x90] ;  /* 0x00009000014f7983 */ /* 0x000f680000300800 */
[----:B------:R-:W5:Y:S04]  /*4ed0*/  LDL.LU R96, [R1+0x98] ;  /* 0x0000980001607983 */ /* 0x000f680000300800 */
[----:B------:R-:W5:Y:S04]  /*4ee0*/  LDL.LU R97, [R1+0x3c] ;  /* 0x00003c0001617983 */ /* 0x000f680000300800 */
[----:B------:R-:W5:Y:S04]  /*4ef0*/  LDL.LU R11, [R1+0x48] ;  /* 0x00004800010b7983 */ /* 0x000f680000300800 */
[----:B------:R0:W-:Y:S04]  /*4f00*/  STL.64 [R1+0x1d0], R18 ;  /* 0x0001d01201007387 */ /* 0x0001e80000100a00 */
[----:B------:R-:W1:Y:S04]  /*4f10*/  LDSM.16.M88.4 R108, [R0+UR6+0x12000] ;  /* 0x01200006006c783b */ /* 0x000e680008000200 */
[----:B0-----:R-:W5:Y:S04]  /*4f20*/  LDL.LU R19, [R1+0xac] ;  /* 0x0000ac0001137983 */ /* 0x001f680000300800 */
[----:B------:R-:W-:Y:S04]  /*4f30*/  STL.64 [R1+0x1c8], R16 ;  /* 0x0001c81001007387 */ /* 0x000fe80000100a00 */
[----:B------:R-:W5:Y:S01]  /*4f40*/  LDL.LU R13, [R1+0x94] ;  /* 0x00009400010d7983 */ /* 0x000f620000300800 */
[----:B------:R-:W-:Y:S01]  /*4f50*/  IMAD.MOV.U32 R9, RZ, RZ, R30 ;  /* 0x000000ffff097224 */ /* 0x000fe200078e001e */
[----:B------:R-:W-:Y:S01]  /*4f60*/  MOV R98, R25 ;  /* 0x0000001900627202 */ /* 0x000fe20000000f00 */
[----:B------:R-:W-:-:S02]  /*4f70*/  IMAD.MOV.U32 R7, RZ, RZ, R24 ;  /* 0x000000ffff077224 */ /* 0x000fc400078e0018 */
[----:B------:R-:W-:Y:S02]  /*4f80*/  FADD R9, R9, R99 ;  /* 0x0000006309097221 */ /* 0x000fe40000000000 */
[----:B------:R-:W-:Y:S02]  /*4f90*/  FADD R7, R7, R98 ;  /* 0x0000006207077221 */ /* 0x000fe40000000000 */
[----:B------:R-:W5:Y:S04]  /*4fa0*/  LDL.LU R98, [R1+0x4c] ;  /* 0x00004c0001627983 */ /* 0x000f680000300800 */
[----:B------:R-:W5:Y:S01]  /*4fb0*/  LDL.LU R99, [R1+0xa0] ;  /* 0x0000a00001637983 */ /* 0x000f620000300800 */
[----:B-1----:R-:W-:Y:S01]  /*4fc0*/  HMMA.16816.F32 R48, R32, R108, R48 ;  /* 0x0000006c2030723c */ /* 0x002fe20000001830 */
[----:B--2---:R-:W-:-:S02]  /*4fd0*/  FADD R7, R15, R7 ;  /* 0x000000070f077221 */ /* 0x004fc40000000000 */
[----:B------:R-:W2:Y:S01]  /*4fe0*/  LDL.LU R15, [R1+0x40] ;  /* 0x00004000010f7983 */ /* 0x000ea20000300800 */
[----:B---3--:R-:W-:-:S03]  /*4ff0*/  FADD R9, R14, R9 ;  /* 0x000000090e097221 */ /* 0x008fc60000000000 */
[----:B------:R-:W3:Y:S01]  /*5000*/  LDL.LU R14, [R1+0x9c] ;  /* 0x00009c00010e7983 */ /* 0x000ee20000300800 */
[----:B----4-:R-:W-:-:S04]  /*5010*/  FADD R9, R94, R9 ;  /* 0x000000095e097221 */ /* 0x010fc80000000000 */
[----:B-----5:R-:W-:-:S04]  /*5020*/  FADD R9, R10, R9 ;  /* 0x000000090a097221 */ /* 0x020fc80000000000 */
[----:B------:R-:W-:Y:S02]  /*5030*/  FADD R9, R79, R9 ;  /* 0x000000094f097221 */ /* 0x000fe40000000000 */
[----:B------:R-:W4:Y:S04]  /*5040*/  LDL.LU R79, [R1+0x44] ;  /* 0x00004400014f7983 */ /* 0x000f280000300800 */
[----:B------:R-:W5:Y:S01]  /*5050*/  LDL.LU R108, [R1+0x50] ;  /* 0x00005000016c7983 */ /* 0x000f620000300800 */
[----:B------:R-:W-:-:S03]  /*5060*/  FADD R9, R13, R9 ;  /* 0x000000090d097221 */ /* 0x000fc60000000000 */
[----:B------:R-:W5:Y:S01]  /*5070*/  LDL.LU R13, [R1+0x54] ;  /* 0x00005400010d7983 */ /* 0x000f620000300800 */
[----:B------:R-:W-:Y:S01]  /*5080*/  IMAD.MOV.U32 R80, RZ, RZ, R28 ;  /* 0x000000ffff507224 */ /* 0x000fe200078e001c */
[----:B------:R-:W-:Y:S02]  /*5090*/  MOV R81, R29 ;  /* 0x0000001d00517202 */ /* 0x000fe40000000f00 */
[----:B------:R-:W-:Y:S02]  /*50a0*/  MOV R86, R31 ;  /* 0x0000001f00567202 */ /* 0x000fe40000000f00 */
[----:B------:R-:W0:Y:S01]  /*50b0*/  LDSM.16.M88.4 R28, [R0+UR6+0x11400] ;  /* 0x01140006001c783b */ /* 0x000e220008000200 */
[----:B------:R-:W-:Y:S01]  /*50c0*/  MOV R69, R22 ;  /* 0x0000001600457202 */ /* 0x000fe20000000f00 */
[----:B------:R-:W-:Y:S02]  /*50d0*/  IMAD.MOV.U32 R68, RZ, RZ, R23 ;  /* 0x000000ffff447224 */ /* 0x000fe400078e0017 */
[----:B------:R-:W1:Y:S01]  /*50e0*/  LDSM.16.M88.4 R20, [R0+UR6+0x10800] ;  /* 0x010800060014783b */ /* 0x000e620008000200 */
[----:B------:R-:W-:-:S02]  /*50f0*/  IMAD.MOV.U32 R124, RZ, RZ, R122 ;  /* 0x000000ffff7c7224 */ /* 0x000fc400078e007a */
[----:B------:R-:W-:Y:S01]  /*5100*/  IMAD.MOV.U32 R125, RZ, RZ, R123 ;  /* 0x000000ffff7d7224 */ /* 0x000fe200078e007b */
[----:B------:R-:W-:Y:S01]  /*5110*/  MOV R70, R38 ;  /* 0x0000002600467202 */ /* 0x000fe20000000f00 */
[----:B------:R-:W1:Y:S01]  /*5120*/  LDSM.16.M88.4 R120, [R0+UR6+0x11800] ;  /* 0x011800060078783b */ /* 0x000e620008000200 */
[----:B------:R-:W-:Y:S02]  /*5130*/  IMAD.MOV.U32 R77, RZ, RZ, R39 ;  /* 0x000000ffff4d7224 */ /* 0x000fe400078e0027 */
[----:B------:R-:W-:Y:S01]  /*5140*/  HMMA.16816.F32 R36, R32, R36, R80 ;  /* 0x000000242024723c */ /* 0x000fe20000001850 */
[----:B------:R-:W-:-:S04]  /*5150*/  FADD R7, R19, R7 ;  /* 0x0000000713077221 */ /* 0x000fc80000000000 */
[----:B------:R-:W-:Y:S01]  /*5160*/  FADD R7, R95, R7 ;  /* 0x000000075f077221 */ /* 0x000fe20000000000 */
[----:B------:R-:W-:-:S03]  /*5170*/  FFMA R10, R93, UR10, -R3 ;  /* 0x0000000a5d0a7c23 */ /* 0x000fc60008000803 */
[----:B------:R-:W-:Y:S02]  /*5180*/  FADD R7, R92, R7 ;  /* 0x000000075c077221 */ /* 0x000fe40000000000 */
[----:B------:R-:W-:Y:S01]  /*5190*/  LDSM.16.M88.4 R92, [R0+UR6+0x12800] ;  /* 0x01280006005c783b */ /* 0x000fe20008000200 */
[----:B0-----:R-:W-:Y:S03]  /*51a0*/  HMMA.16816.F32 R80, R32, R28, R116 ;  /* 0x0000001c2050723c */ /* 0x001fe60000001874 */
[----:B------:R-:W-:Y:S01]  /*51b0*/  LDSM.16.M88.4 R116, [R0+UR6+0x12400] ;  /* 0x012400060074783b */ /* 0x000fe20008000200 */
[----:B-1----:R-:W-:Y:S01]  /*51c0*/  IMAD.MOV.U32 R76, RZ, RZ, R23 ;  /* 0x000000ffff4c7224 */ /* 0x002fe200078e0017 */
[----:B------:R-:W-:-:S03]  /*51d0*/  MOV R12, R22 ;  /* 0x00000016000c7202 */ /* 0x000fc60000000f00 */
[----:B------:R-:W-:Y:S01]  /*51e0*/  HMMA.16816.F32 R24, R32, R20, R112 ;  /* 0x000000142018723c */ /* 0x000fe20000001870 */
[----:B------:R-:W0:Y:S04]  /*51f0*/  LDSM.16.M88.4 R20, [R0+UR6+0x11000] ;  /* 0x011000060014783b */ /* 0x000e280008000200 */
[----:B------:R-:W1:Y:S01]  /*5200*/  LDSM.16.M88.4 R112, [R0+UR6+0x11c00] ;  /* 0x011c00060070783b */ /* 0x000e620008000200 */
[----:B------:R-:W-:-:S04]  /*5210*/  FMUL R10, R10, 1.4426950216293334961 ;  /* 0x3fb8aa3b0a0a7820 */ /* 0x000fc80000400000 */
[----:B------:R0:W0:Y:S01]  /*5220*/  MUFU.EX2 R18, R10 ;  /* 0x0000000a00127308 */ /* 0x0000220000000800 */
[----:B------:R-:W-:Y:S01]  /*5230*/  FADD R7, R96, R7 ;  /* 0x0000000760077221 */ /* 0x000fe20000000000 */
[----:B0-----:R-:W-:-:S04]  /*5240*/  FFMA R10, R11, UR10, -R3 ;  /* 0x0000000a0b0a7c23 */ /* 0x001fc80008000803 */
[----:B------:R-:W-:Y:S01]  /*5250*/  FMUL R11, R10, 1.4426950216293334961 ;  /* 0x3fb8aa3b0a0b7820 */ /* 0x000fe20000400000 */
[----:B------:R-:W-:Y:S01]  /*5260*/  FFMA R10, R98, UR10, -R3 ;  /* 0x0000000a620a7c23 */ /* 0x000fe20008000803 */
[----:B------:R-:W-:Y:S01]  /*5270*/  HMMA.16816.F32 R40, R32, R120, R40 ;  /* 0x000000782028723c */ /* 0x000fe20000001828 */
[----:B------:R-:W-:Y:S01]  /*5280*/  IMAD.MOV.U32 R91, RZ, RZ, R111 ;  /* 0x000000ffff5b7224 */ /* 0x000fe200078e006f */
[----:B------:R-:W-:Y:S01]  /*5290*/  MOV R90, R110 ;  /* 0x0000006e005a7202 */ /* 0x000fe20000000f00 */
[----:B------:R-:W-:Y:S01]  /*52a0*/  FMUL R120, R10, 1.4426950216293334961 ;  /* 0x3fb8aa3b0a787820 */ /* 0x000fe20000400000 */
[----:B------:R-:W-:Y:S01]  /*52b0*/  FADD R7, R99, R7 ;  /* 0x0000000763077221 */ /* 0x000fe20000000000 */
[----:B------:R-:W-:Y:S01]  /*52c0*/  IMAD.MOV.U32 R109, RZ, RZ, R71 ;  /* 0x000000ffff6d7224 */ /* 0x000fe200078e0047 */
[----:B------:R-:W-:Y:S01]  /*52d0*/  MOV R110, R69 ;  /* 0x00000045006e7202 */ /* 0x000fe20000000f00 */
[----:B------:R-:W-:Y:S01]  /*52e0*/  IMAD.MOV.U32 R111, RZ, RZ, R68 ;  /* 0x000000ffff6f7224 */ /* 0x000fe200078e0044 */
[----:B------:R-:W0:Y:S01]  /*52f0*/  MUFU.EX2 R11, R11 ;  /* 0x0000000b000b7308 */ /* 0x000e220000000800 */
[----:B------:R-:W-:Y:S01]  /*5300*/  IMAD.MOV.U32 R28, RZ, RZ, R78 ;  /* 0x000000ffff1c7224 */ /* 0x000fe200078e004e */
[----:B------:R-:W-:Y:S01]  /*5310*/  MOV R19, R76 ;  /* 0x0000004c00137202 */ /* 0x000fe20000000f00 */
[----:B------:R-:W-:-:S02]  /*5320*/  FFMA R121, R97, UR10, -R3 ;  /* 0x0000000a61797c23 */ /* 0x000fc40008000803 */
[----:B------:R-:W0:Y:S01]  /*5330*/  LDSM.16.M88.4 R96, [R0+UR6+0x13000] ;  /* 0x013000060060783b */ /* 0x000e220008000200 */
[----:B------:R-:W-:Y:S01]  /*5340*/  HMMA.16816.F32 R84, R32, R20, R84 ;  /* 0x000000142054723c */ /* 0x000fe20000001854 */
[----:B-1----:R-:W-:Y:S01]  /*5350*/  IMAD.MOV.U32 R17, RZ, RZ, R114 ;  /* 0x000000ffff117224 */ /* 0x002fe200078e0072 */
[----:B------:R-:W-:-:S06]  /*5360*/  MOV R16, R115 ;  /* 0x0000007300107202 */ /* 0x000fcc0000000f00 */
[C---:B------:R-:W-:Y:S01]  /*5370*/  HMMA.16816.F32 R44, R32.reuse, R112, R44 ;  /* 0x00000070202c723c */ /* 0x040fe2000000182c */
[----:B------:R-:W-:Y:S01]  /*5380*/  LDSM.16.M88.4 R112, [R0+UR6+0x12c00] ;  /* 0x012c00060070783b */ /* 0x000fe20008000200 */
[----:B------:R-:W-:Y:S01]  /*5390*/  FMUL R121, R121, 1.4426950216293334961 ;  /* 0x3fb8aa3b79797820 */ /* 0x000fe20000400000 */
[----:B------:R-:W-:Y:S08]  /*53a0*/  MUFU.EX2 R120, R120 ;  /* 0x0000007800787308 */ /* 0x000ff00000000800 */
[----:B------:R-:W-:Y:S01]  /*53b0*/  MUFU.EX2 R121, R121 ;  /* 0x0000007900797308 */ /* 0x000fe20000000800 */
[----:B0-----:R-:W-:Y:S01]  /*53c0*/  HMMA.16816.F32 R52, R32, R96, R52 ;  /* 0x000000602034723c */ /* 0x001fe20000001834 */
[----:B--2---:R-:W-:Y:S01]  /*53d0*/  FFMA R10, R15, UR10, -R2 ;  /* 0x0000000a0f0a7c23 */ /* 0x004fe20008000802 */
[----:B------:R-:W-:-:S06]  /*53e0*/  MOV R15, R70 ;  /* 0x00000046000f7202 */ /* 0x000fcc0000000f00 */
[----:B------:R-:W-:Y:S01]  /*53f0*/  HMMA.16816.F32 R68, R32, R116, R64 ;  /* 0x000000742044723c */ /* 0x000fe20000001840 */
[----:B------:R-:W-:Y:S01]  /*5400*/  MOV R64, R18 ;  /* 0x0000001200407202 */ /* 0x000fe20000000f00 */
[----:B------:R-:W-:Y:S02]  /*5410*/  IMAD.MOV.U32 R18, RZ, RZ, R12 ;  /* 0x000000ffff127224 */ /* 0x000fe400078e000c */
[----:B------:R-:W-:Y:S01]  /*5420*/  FADD R12, R88, R7 ;  /* 0x00000007580c7221 */ /* 0x000fe20000000000 */
[----:B---3--:R-:W-:-:S03]  /*5430*/  FADD R9, R14, R9 ;  /* 0x000000090e097221 */ /* 0x008fc60000000000 */
[----:B------:R-:W-:Y:S01]  /*5440*/  FADD R12, R8, R12 ;  /* 0x0000000c080c7221 */ /* 0x000fe20000000000 */
[----:B------:R-:W-:Y:S01]  /*5450*/  FADD R9, R5, R9 ;  /* 0x0000000905097221 */ /* 0x000fe20000000000 */
[----:B------:R-:W-:Y:S02]  /*5460*/  IMAD.MOV.U32 R14, RZ, RZ, R77 ;  /* 0x000000ffff0e7224 */ /* 0x000fe400078e004d */
[----:B------:R-:W-:Y:S01]  /*5470*/  FMUL R10, R10, 1.4426950216293334961 ;  /* 0x3fb8aa3b0a0a7820 */ /* 0x000fe20000400000 */
[----:B------:R-:W-:Y:S01]  /*5480*/  FADD R12, R89, R12 ;  /* 0x0000000c590c7221 */ /* 0x000fe20000000000 */
[----:B------:R-:W-:Y:S01]  /*5490*/  FADD R9, R4, R9 ;  /* 0x0000000904097221 */ /* 0x000fe20000000000 */
[----:B------:R-:W-:Y:S01]  /*54a0*/  IMAD.MOV.U32 R117, RZ, RZ, R91 ;  /* 0x000000ffff757224 */ /* 0x000fe200078e005b */
[----:B------:R-:W-:Y:S01]  /*54b0*/  MOV R116, R90 ;  /* 0x0000005a00747202 */ /* 0x000fe20000000f00 */
[----:B------:R-:W-:Y:S01]  /*54c0*/  FADD R21, R109, R12 ;  /* 0x0000000c6d157221 */ /* 0x000fe20000000000 */
[----:B------:R-:W0:Y:S01]  /*54d0*/  LDSM.16.M88.4 R88, [R0+UR6+0x13400] ;  /* 0x013400060058783b */ /* 0x000e220008000200 */
[----:B------:R-:W-:Y:S01]  /*54e0*/  MOV R109, R111 ;  /* 0x0000006f006d7202 */ /* 0x000fe20000000f00 */
[----:B------:R1:W2:Y:S01]  /*54f0*/  MUFU.EX2 R66, R10 ;  /* 0x0000000a00427308 */ /* 0x0002a20000000800 */
[----:B------:R-:W-:Y:S01]  /*5500*/  FADD R20, R6, R9 ;  /* 0x0000000906147221 */ /* 0x000fe20000000000 */
[----:B------:R-:W-:Y:S01]  /*5510*/  MOV R111, R14 ;  /* 0x0000000e006f7202 */ /* 0x000fe20000000f00 */
[----:B----4-:R-:W-:-:S02]  /*5520*/  FFMA R7, R79, UR10, -R2 ;  /* 0x0000000a4f077c23 */ /* 0x010fc40008000802 */
[----:B------:R-:W-:Y:S01]  /*5530*/  HMMA.16816.F32 R76, R32, R92, R56 ;  /* 0x0000005c204c723c */ /* 0x000fe20000001838 */
[----:B-----5:R-:W-:Y:S01]  /*5540*/  FFMA R29, R108, UR10, -R2 ;  /* 0x0000000a6c1d7c23 */ /* 0x020fe20008000802 */
[----:B------:R-:W-:Y:S01]  /*5550*/  IMAD.MOV.U32 R108, RZ, RZ, R110 ;  /* 0x000000ffff6c7224 */ /* 0x000fe200078e006e */
[----:B------:R-:W-:Y:S01]  /*5560*/  MOV R93, R11 ;  /* 0x0000000b005d7202 */ /* 0x000fe20000000f00 */
[----:B------:R-:W-:Y:S01]  /*5570*/  IMAD.MOV.U32 R110, RZ, RZ, R15 ;  /* 0x000000ffff6e7224 */ /* 0x000fe200078e000f */
[----:B-1----:R-:W1:Y:S01]  /*5580*/  LDSM.16.M88.4 R8, [R0+UR6+0x13800] ;  /* 0x013800060008783b */ /* 0x002e620008000200 */
[----:B------:R-:W-:Y:S01]  /*5590*/  FMUL R7, R7, 1.4426950216293334961 ;  /* 0x3fb8aa3b07077820 */ /* 0x000fe20000400000 */
[----:B------:R-:W-:-:S03]  /*55a0*/  FMUL R29, R29, 1.4426950216293334961 ;  /* 0x3fb8aa3b1d1d7820 */ /* 0x000fc60000400000 */
[----:B------:R-:W3:Y:S01]  /*55b0*/  MUFU.EX2 R65, R7 ;  /* 0x0000000700417308 */ /* 0x000ee20000000800 */
[----:B------:R-:W-:Y:S01]  /*55c0*/  FADD R20, R28, R20 ;  /* 0x000000141c147221 */ /* 0x000fe20000000000 */
[----:B------:R-:W-:-:S04]  /*55d0*/  FFMA R13, R13, UR10, -R2 ;  /* 0x0000000a0d0d7c23 */ /* 0x000fc80008000802 */
[----:B------:R-:W-:Y:S02]  /*55e0*/  FMUL R67, R13, 1.4426950216293334961 ;  /* 0x3fb8aa3b0d437820 */ /* 0x000fe40000400000 */
[----:B------:R4:W5:Y:S01]  /*55f0*/  LDSM.16.M88.4 R12, [R0+UR6+0x13c00] ;  /* 0x013c0006000c783b */ /* 0x0009620008000200 */
[----:B------:R-:W4:Y:S01]  /*5600*/  MUFU.EX2 R29, R29 ;  /* 0x0000001d001d7308 */ /* 0x000f220000000800 */
[----:B--2---:R-:W-:-:S07]  /*5610*/  FADD R20, R66, R20 ;  /* 0x0000001442147221 */ /* 0x004fce0000000000 */
[----:B------:R-:W2:Y:S01]  /*5620*/  MUFU.EX2 R67, R67 ;  /* 0x0000004300437308 */ /* 0x000ea20000000800 */
[C---:B---3--:R-:W-:Y:S01]  /*5630*/  FADD R20, R65.reuse, R20 ;  /* 0x0000001441147221 */ /* 0x048fe20000000000 */
[----:B------:R-:W-:Y:S01]  /*5640*/  FADD R21, R64, R21 ;  /* 0x0000001540157221 */ /* 0x000fe20000000000 */
[----:B------:R-:W-:Y:S02]  /*5650*/  F2FP.F16.F32.PACK_AB R65, R65, R66 ;  /* 0x000000424141723e */ /* 0x000fe400000000ff */
[----:B----4-:R-:W-:Y:S01]  /*5660*/  FADD R0, R29, R20 ;  /* 0x000000141d007221 */ /* 0x010fe20000000000 */
[----:B------:R-:W-:Y:S02]  /*5670*/  F2FP.F16.F32.PACK_AB R64, R121, R64 ;  /* 0x000000407940723e */ /* 0x000fe400000000ff */
[----:B------:R-:W-:Y:S01]  /*5680*/  F2FP.F16.F32.PACK_AB R66, R120, R93 ;  /* 0x0000005d7842723e */ /* 0x000fe200000000ff */
[C---:B--2---:R-:W-:Y:S01]  /*5690*/  FADD R0, R67.reuse, R0 ;  /* 0x0000000043007221 */ /* 0x044fe20000000000 */
[----:B------:R-:W-:Y:S01]  /*56a0*/  F2FP.F16.F32.PACK_AB R67, R67, R29 ;  /* 0x0000001d4343723e */ /* 0x000fe200000000ff */
[C---:B0-----:R-:W-:Y:S01]  /*56b0*/  HMMA.16816.F32 R56, R32.reuse, R88, R100 ;  /* 0x000000582038723c */ /* 0x041fe20000001864 */
[----:B------:R-:W-:Y:S01]  /*56c0*/  IMAD.MOV.U32 R102, RZ, RZ, R116 ;  /* 0x000000ffff667224 */ /* 0x000fe200078e0074 */
[----:B------:R-:W-:Y:S01]  /*56d0*/  MOV R103, R117 ;  /* 0x0000007500677202 */ /* 0x000fe20000000f00 */
[----:B------:R-:W2:Y:S04]  /*56e0*/  LDL.LU R116, [R1+0x7c] ;  /* 0x00007c0001747983 */ /* 0x000ea80000300800 */
[----:B------:R-:W3:Y:S01]  /*56f0*/  LDL.LU R117, [R1+0x78] ;  /* 0x0000780001757983 */ /* 0x000ee20000300800 */
[C---:B------:R-:W-:Y:S08]  /*5700*/  HMMA.16816.F32 R4, R32.reuse, R112, R72 ;  /* 0x000000702004723c */ /* 0x040ff00000001848 */
[C---:B-1----:R-:W-:Y:S08]  /*5710*/  HMMA.16816.F32 R60, R32.reuse, R8, R60 ;  /* 0x00000008203c723c */ /* 0x042ff0000000183c */
[----:B-----5:R-:W-:Y:S01]  /*5720*/  HMMA.16816.F32 R72, R32, R12, R104 ;  /* 0x0000000c2048723c */ /* 0x020fe20000001868 */
[----:B------:R-:W-:Y:S01]  /*5730*/  IMAD.MOV.U32 R34, RZ, RZ, R108 ;  /* 0x000000ffff227224 */ /* 0x000fe200078e006c */
[----:B------:R-:W-:-:S06]  /*5740*/  MOV R35, R109 ;  /* 0x0000006d00237202 */ /* 0x000fcc0000000f00 */
[C---:B------:R-:W-:Y:S01]  /*5750*/  HMMA.16816.F32 R36, R64.reuse, R110, R36 ;  /* 0x0000006e4024723c */ /* 0x040fe20000001824 */
[----:B------:R-:W4:Y:S04]  /*5760*/  LDL.LU.64 R110, [R1+0x1e8] ;  /* 0x0001e800016e7983 */ /* 0x000f280000300a00 */
[----:B------:R-:W4:Y:S01]  /*5770*/  LDL.LU.64 R108, [R1+0x1e0] ;  /* 0x0001e000016c7983 */ /* 0x000f220000300a00 */
[----:B------:R-:W-:Y:S01]  /*5780*/  IMAD.MOV.U32 R106, RZ, RZ, R17 ;  /* 0x000000ffff6a7224 */ /* 0x000fe200078e0011 */
[----:B------:R-:W-:Y:S01]  /*5790*/  MOV R107, R16 ;  /* 0x00000010006b7202 */ /* 0x000fe20000000f00 */
[----:B------:R-:W-:Y:S01]  /*57a0*/  HMMA.16816.F32 R24, R64, R18, R24 ;  /* 0x000000124018723c */ /* 0x000fe20000001818 */
[----:B------:R-:W-:Y:S01]  /*57b0*/  FADD R21, R121, R21 ;  /* 0x0000001579157221 */ /* 0x000fe20000000000 */
[----:B------:R-:W0:Y:S03]  /*57c0*/  SHFL.BFLY PT, R28, R0, 0x2, 0x1f ;  /* 0x0c401f00001c7f89 */ /* 0x000e2600000e0000 */
[----:B------:R-:W-:-:S04]  /*57d0*/  FADD R21, R93, R21 ;  /* 0x000000155d157221 */ /* 0x000fc80000000000 */
[----:B------:R-:W-:-:S05]  /*57e0*/  FADD R20, R120, R21 ;  /* 0x0000001578147221 */ /* 0x000fca0000000000 */
[----:B------:R-:W1:Y:S01]  /*57f0*/  SHFL.BFLY PT, R21, R20, 0x2, 0x1f ;  /* 0x0c401f0014157f89 */ /* 0x000e6200000e0000 */
[----:B------:R-:W-:Y:S01]  /*5800*/  HMMA.16816.F32 R52, R64, R98, R52 ;  /* 0x000000624034723c */ /* 0x000fe20000001834 */
[----:B0-----:R-:W-:-:S07]  /*5810*/  FADD R0, R0, R28 ;  /* 0x0000001c00007221 */ /* 0x001fce0000000000 */
[C---:B------:R-:W-:Y:S08]  /*5820*/  HMMA.16816.F32 R28, R64.reuse, R30, R80 ;  /* 0x0000001e401c723c */ /* 0x040ff00000001850 */
[C---:B----4-:R-:W-:Y:S01]  /*5830*/  HMMA.16816.F32 R32, R64.reuse, R34, R108 ;  /* 0x000000224020723c */ /* 0x050fe2000000186c */
[----:B------:R-:W-:Y:S01]  /*5840*/  IMAD.MOV.U32 R110, RZ, RZ, R124 ;  /* 0x000000ffff6e7224 */ /* 0x000fe200078e007c */
[----:B------:R-:W-:Y:S01]  /*5850*/  MOV R111, R125 ;  /* 0x0000007d006f7202 */ /* 0x000fe20000000f00 */
[----:B------:R-:W4:Y:S04]  /*5860*/  LDL.LU R124, [R1+0x1dc] ;  /* 0x0001dc00017c7983 */ /* 0x000f280000300800 */
[----:B------:R-:W5:Y:S04]  /*5870*/  LDL.LU R125, [R1+0x1d8] ;  /* 0x0001d800017d7983 */ /* 0x000f680000300800 */
[----:B------:R-:W2:Y:S04]  /*5880*/  LDL.LU.64 R18, [R1+0x1d0] ;  /* 0x0001d00001127983 */ /* 0x000ea80000300a00 */
[----:B------:R-:W2:Y:S04]  /*5890*/  LDL.LU.64 R16, [R1+0x1c8] ;  /* 0x0001c80001107983 */ /* 0x000ea80000300a00 */
[----:B------:R-:W2:Y:S04]  /*58a0*/  LDL.LU R92, [R1+0xbc] ;  /* 0x0000bc00015c7983 */ /* 0x000ea80000300800 */
[----:B------:R-:W3:Y:S04]  /*58b0*/  LDL.LU R89, [R1+0xb8] ;  /* 0x0000b80001597983 */ /* 0x000ee80000300800 */
[----:B------:R-:W4:Y:S04]  /*58c0*/  LDL R88, [R1+0x1c0] ;  /* 0x0001c00001587983 */ /* 0x000f280000100800 */
[----:B------:R-:W5:Y:S01]  /*58d0*/  LDL R13, [R1+0xb4] ;  /* 0x0000b400010d7983 */ /* 0x000f620000100800 */
[----:B------:R-:W-:Y:S01]  /*58e0*/  HMMA.16816.F32 R80, R64, R118, R68 ;  /* 0x000000764050723c */ /* 0x000fe20000001844 */
[----:B-1----:R-:W-:-:S02]  /*58f0*/  FADD R8, R20, R21 ;  /* 0x0000001514087221 */ /* 0x002fc40000000000 */
[----:B------:R-:W-:Y:S04]  /*5900*/  SHFL.BFLY PT, R9, R0, 0x1, 0x1f ;  /* 0x0c201f0000097f89 */ /* 0x000fe800000e0000 */
[----:B------:R-:W0:Y:S01]  /*5910*/  SHFL.BFLY PT, R12, R8, 0x1, 0x1f ;  /* 0x0c201f00080c7f89 */ /* 0x000e2200000e0000 */
[C---:B------:R-:W-:Y:S08]  /*5920*/  HMMA.16816.F32 R68, R64.reuse, R94, R76 ;  /* 0x0000005e4044723c */ /* 0x040ff0000000184c */
[C---:B------:R-:W-:Y:S03]  /*5930*/  HMMA.16816.F32 R76, R64.reuse, R90, R56 ;  /* 0x0000005a404c723c */ /* 0x040fe60000001838 */
[----:B------:R-:W-:Y:S04]  /*5940*/  STL.64 [R1+0x8], R80 ;  /* 0x0000085001007387 */ /* 0x000fe80000100a00 */
[----:B------:R-:W-:Y:S01]  /*5950*/  STL.64 [R1+0x10], R82 ;  /* 0x0000105201007387 */ /* 0x000fe20000100a00 */
[C---:B------:R-:W-:Y:S03]  /*5960*/  HMMA.16816.F32 R56, R64.reuse, R10, R60 ;  /* 0x0000000a4038723c */ /* 0x040fe6000000183c */
[----:B------:R-:W-:Y:S04]  /*5970*/  STL.64 [R1+0x18], R52 ;  /* 0x0000183401007387 */ /* 0x000fe80000100a00 */
[----:B------:R1:W-:Y:S02]  /*5980*/  STL.64 [R1+0x20], R54 ;  /* 0x0000203601007387 */ /* 0x0003e40000100a00 */
[C---:B-1----:R-:W-:Y:S01]  /*5990*/  HMMA.16816.F32 R52, R64.reuse, R14, R72 ;  /* 0x0000000e4034723c */ /* 0x042fe20000001848 */
[----:B0-----:R-:W-:Y:S01]  /*59a0*/  FADD R12, R8, R12 ;  /* 0x0000000c080c7221 */ /* 0x001fe20000000000 */
[----:B------:R-:W-:Y:S01]  /*59b0*/  FADD R9, R0, R9 ;  /* 0x0000000900097221 */ /* 0x000fe20000000000 */
[----:B------:R1:W-:Y:S04]  /*59c0*/  STL.64 [R1+0x68], R76 ;  /* 0x0000684c01007387 */ /* 0x0003e80000100a00 */
[----:B------:R1:W-:Y:S04]  /*59d0*/  STL.64 [R1+0x70], R78 ;  /* 0x0000704e01007387 */ /* 0x0003e80000100a00 */
[----:B------:R1:W-:Y:S04]  /*59e0*/  STL.64 [R1+0x58], R56 ;  /* 0x0000583801007387 */ /* 0x0003e80000100a00 */
[----:B------:R1:W-:Y:S04]  /*59f0*/  STL.64 [R1+0x60], R58 ;  /* 0x0000603a01007387 */ /* 0x0003e80000100a00 */
[----:B------:R1:W-:Y:S04]  /*5a00*/  STL.64 [R1+0x28], R52 ;  /* 0x0000283401007387 */ /* 0x0003e80000100a00 */
[----:B------:R1:W-:Y:S01]  /*5a10*/  STL.64 [R1+0x30], R54 ;  /* 0x0000303601007387 */ /* 0x0003e20000100a00 */
[----:B------:R-:W-:Y:S01]  /*5a20*/  HMMA.16816.F32 R20, R64, R22, R84 ;  /* 0x000000164014723c */ /* 0x000fe20000001854 */
[----:B------:R-:W-:-:S07]  /*5a30*/  UIADD3 UR4, UPT, UPT, UR4, 0x40, URZ ;  /* 0x0000004004047890 */ /* 0x000fce000fffe0ff */
[----:B------:R-:W-:Y:S01]  /*5a40*/  HMMA.16816.F32 R40, R64, R122, R40 ;  /* 0x0000007a4028723c */ /* 0x000fe20000001828 */
[----:B------:R-:W-:-:S07]  /*5a50*/  UISETP.GE.AND UP0, UPT, UR4, UR5, UPT ;  /* 0x000000050400728c */ /* 0x000fce000bf06270 */
[C---:B------:R-:W-:Y:S08]  /*5a60*/  HMMA.16816.F32 R44, R64.reuse, R106, R44 ;  /* 0x0000006a402c723c */ /* 0x040ff0000000182c */
[C---:B------:R-:W-:Y:S08]  /*5a70*/  HMMA.16816.F32 R48, R64.reuse, R102, R48 ;  /* 0x000000664030723c */ /* 0x040ff00000001830 */
[----:B------:R-:W-:Y:S01]  /*5a80*/  HMMA.16816.F32 R4, R64, R114, R4 ;  /* 0x000000724004723c */ /* 0x000fe20000001804 */
[----:B--2---:R-:W-:Y:S01]  /*5a90*/  FFMA R92, R116, R92, R12 ;  /* 0x0000005c745c7223 */ /* 0x004fe2000000000c */
[----:B---3--:R-:W-:-:S04]  /*5aa0*/  FFMA R89, R117, R89, R9 ;  /* 0x0000005975597223 */ /* 0x008fc80000000009 */
[----:B------:R1:W-:Y:S04]  /*5ab0*/  STL [R1+0xbc], R92 ;  /* 0x0000bc5c01007387 */ /* 0x0003e80000100800 */
[----:B------:R1:W-:Y:S01]  /*5ac0*/  STL [R1+0xb8], R89 ;  /* 0x0000b85901007387 */ /* 0x0003e20000100800 */
[----:B------:R-:W-:Y:S03]  /*5ad0*/  HMMA.16816.F32 R16, R64, R110, R16 ;  /* 0x0000006e4010723c */ /* 0x000fe60000001810 */
[----:B------:R1:W-:Y:S04]  /*5ae0*/  STL [R1], R3 ;  /* 0x0000000301007387 */ /* 0x0003e80000100800 */
[----:B------:R1:W-:Y:S01]  /*5af0*/  STL [R1+0x4], R2 ;  /* 0x0000040201007387 */ /* 0x0003e20000100800 */
[----:B----4-:R-:W-:Y:S01]  /*5b00*/  IMAD R124, R88, 0x40, R124 ;  /* 0x00000040587c7824 */ /* 0x010fe200078e027c */
[----:B-----5:R-:W-:Y:S01]  /*5b10*/  LEA R125, R13, R125, 0x6 ;  /* 0x0000007d0d7d7211 */ /* 0x020fe200078e30ff */
[----:B------:R-:W-:Y:S10]  /*5b20*/  BRA.U !UP0, `(.L_x_1) ;  /* 0xffffffcd08007547 */ /* 0x000ff4000b83ffff */
.L_x_0:
[----:B------:R-:W2:Y:S01]  /*5b30*/  LDL.LU R83, [R1+0x5c] ;  /* 0x00005c0001537983 */ /* 0x000ea20000300800 */
[----:B------:R-:W0:Y:S01]  /*5b40*/  S2R R0, SR_TID.X ;  /* 0x0000000000007919 */ /* 0x000e220000002100 */
[----:B-1----:R-:W-:Y:S02]  /*5b50*/  IMAD.MOV.U32 R56, RZ, RZ, R50 ;  /* 0x000000ffff387224 */ /* 0x002fe400078e0032 */
[----:B------:R-:W-:Y:S01]  /*5b60*/  IMAD.MOV.U32 R59, RZ, RZ, R31 ;  /* 0x000000ffff3b7224 */ /* 0x000fe200078e001f */
[----:B------:R-:W3:Y:S01]  /*5b70*/  LDL.LU R86, [R1+0x60] ;  /* 0x0000600001567983 */ /* 0x000ee20000300800 */
[----:B------:R-:W-:Y:S01]  /*5b80*/  MOV R52, R18 ;  /* 0x0000001200347202 */ /* 0x000fe20000000f00 */
[----:B------:R-:W-:Y:S01]  /*5b90*/  IMAD.MOV.U32 R55, RZ, RZ, R23 ;  /* 0x000000ffff377224 */ /* 0x000fe200078e0017 */
[----:B------:R-:W-:Y:S01]  /*5ba0*/  MOV R62, R46 ;  /* 0x0000002e003e7202 */ /* 0x000fe20000000f00 */
[----:B------:R-:W4:Y:S01]  /*5bb0*/  LDL.LU R85, [R1+0x64] ;  /* 0x0000640001557983 */ /* 0x000f220000300800 */
[----:B------:R-:W-:-:S02]  /*5bc0*/  MOV R54, R51 ;  /* 0x0000003300367202 */ /* 0x000fc40000000f00 */
[----:B------:R-:W-:Y:S01]  /*5bd0*/  MOV R11, R34 ;  /* 0x00000022000b7202 */ /* 0x000fe20000000f00 */
[----:B------:R-:W5:Y:S01]  /*5be0*/  LDL.LU R81, [R1+0x58] ;  /* 0x0000580001517983 */ /* 0x000f620000300800 */
[----:B------:R-:W-:Y:S02]  /*5bf0*/  MOV R9, R32 ;  /* 0x0000002000097202 */ /* 0x000fe40000000f00 */
[----:B------:R-:W-:Y:S01]  /*5c00*/  MOV R57, R30 ;  /* 0x0000001e00397202 */ /* 0x000fe20000000f00 */
[----:B------:R-:W2:Y:S01]  /*5c10*/  LDL.LU R79, [R1+0x6c] ;  /* 0x00006c00014f7983 */ /* 0x000ea20000300800 */
[----:B------:R-:W-:Y:S01]  /*5c20*/  MOV R15, R44 ;  /* 0x0000002c000f7202 */ /* 0x000fe20000000f00 */
[----:B------:R-:W-:Y:S01]  /*5c30*/  IMAD.MOV.U32 R8, RZ, RZ, R39 ;  /* 0x000000ffff087224 */ /* 0x000fe200078e0027 */
[----:B------:R-:W-:Y:S01]  /*5c40*/  MOV R64, R42 ;  /* 0x0000002a00407202 */ /* 0x000fe20000000f00 */
[----:B------:R-:W2:Y:S01]  /*5c50*/  LDL.LU R76, [R1+0x70] ;  /* 0x00007000014c7983 */ /* 0x000ea20000300800 */
[----:B------:R-:W-:-:S02]  /*5c60*/  IMAD.MOV.U32 R10, RZ, RZ, R33 ;  /* 0x000000ffff0a7224 */ /* 0x000fc400078e0021 */
[----:B------:R-:W-:Y:S01]  /*5c70*/  IMAD.MOV.U32 R12, RZ, RZ, R35 ;  /* 0x000000ffff0c7224 */ /* 0x000fe200078e0023 */
[----:B------:R-:W2:Y:S01]  /*5c80*/  LDL.LU R58, [R1+0x74] ;  /* 0x00007400013a7983 */ /* 0x000ea20000300800 */
[----:B------:R-:W-:Y:S01]  /*5c90*/  MOV R13, R40 ;  /* 0x00000028000d7202 */ /* 0x000fe20000000f00 */
[----:B------:R-:W-:Y:S01]  /*5ca0*/  IMAD.MOV.U32 R63, RZ, RZ, R43 ;  /* 0x000000ffff3f7224 */ /* 0x000fe200078e002b */
[----:B------:R-:W1:Y:S01]  /*5cb0*/  LDCU.64 UR4, c[0x0][0x3e0] ;  /* 0x00007c00ff0477ac */ /* 0x000e620008000a00 */
[----:B------:R-:W2:Y:S04]  /*5cc0*/  LDL.LU R77, [R1+0x68] ;  /* 0x00006800014d7983 */ /* 0x000ea80000300800 */
[----:B------:R-:W2:Y:S04]  /*5cd0*/  LDL.LU R67, [R1+0x1c] ;  /* 0x00001c0001437983 */ /* 0x000ea80000300800 */
[----:B------:R-:W2:Y:S04]  /*5ce0*/  LDL.LU R80, [R1+0x20] ;  /* 0x0000200001507983 */ /* 0x000ea80000300800 */
[----:B------:R-:W2:Y:S04]  /*5cf0*/  LDL.LU R78, [R1+0x24] ;  /* 0x00002400014e7983 */ /* 0x000ea80000300800 */
[----:B------:R-:W2:Y:S04]  /*5d00*/  LDL.LU R66, [R1+0x18] ;  /* 0x0000180001427983 */ /* 0x000ea80000300800 */
[----:B------:R-:W2:Y:S04]  /*5d10*/  LDL.LU R61, [R1+0x2c] ;  /* 0x00002c00013d7983 */ /* 0x000ea80000300800 */
[----:B------:R-:W2:Y:S04]  /*5d20*/  LDL.LU R60, [R1+0x30] ;  /* 0x00003000013c7983 */ /* 0x000ea80000300800 */
[----:B------:R-:W2:Y:S04]  /*5d30*/  LDL.LU R65, [R1+0x34] ;  /* 0x0000340001417983 */ /* 0x000ea80000300800 */
[----:B------:R-:W5:Y:S04]  /*5d40*/  LDL.LU R72, [R1+0x28] ;  /* 0x0000280001487983 */ /* 0x000f680000300800 */
[----:B------:R-:W5:Y:S04]  /*5d50*/  LDL.LU R73, [R1+0xb8] ;  /* 0x0000b80001497983 */ /* 0x000f680000300800 */
[----:B------:R-:W5:Y:S04]  /*5d60*/  LDL.LU R74, [R1+0xbc] ;  /* 0x0000bc00014a7983 */ /* 0x000f680000300800 */
[----:B------:R-:W5:Y:S04]  /*5d70*/  LDL.LU R82, [R1+0xc] ;  /* 0x00000c0001527983 */ /* 0x000f680000300800 */
[----:B------:R-:W5:Y:S04]  /*5d80*/  LDL.LU R53, [R1+0x10] ;  /* 0x0000100001357983 */ /* 0x000f680000300800 */
[----:B------:R-:W5:Y:S04]  /*5d90*/  LDL.LU R75, [R1+0x14] ;  /* 0x00001400014b7983 */ /* 0x000f680000300800 */
[----:B------:R-:W5:Y:S01]  /*5da0*/  LDL.LU R84, [R1+0x8] ;  /* 0x0000080001547983 */ /* 0x000f620000300800 */
[----:B------:R-:W-:Y:S01]  /*5db0*/  IMAD.MOV.U32 R18, RZ, RZ, R45 ;  /* 0x000000ffff127224 */ /* 0x000fe200078e002d */
[----:B------:R-:W-:Y:S01]  /*5dc0*/  MOV R45, R70 ;  /* 0x00000046002d7202 */ /* 0x000fe20000000f00 */
[----:B------:R-:W-:Y:S01]  /*5dd0*/  IMAD.MOV.U32 R46, RZ, RZ, R71 ;  /* 0x000000ffff2e7224 */ /* 0x000fe200078e0047 */
[----:B------:R-:W1:Y:S01]  /*5de0*/  S2R R87, SR_TID.X ;  /* 0x0000000000577919 */ /* 0x000e620000002100 */
[----:B0-----:R-:W-:Y:S01]  /*5df0*/  LOP3.LUT R32, R0, 0x8, RZ, 0xc0, !PT ;  /* 0x0000000800207812 */ /* 0x001fe200078ec0ff */
[----:B------:R-:W-:Y:S01]  /*5e00*/  IMAD.MOV.U32 R14, RZ, RZ, R41 ;  /* 0x000000ffff0e7224 */ /* 0x000fe200078e0029 */
[----:B-1----:R-:W-:Y:S01]  /*5e10*/  UIMAD UR4, UR7, UR4, URZ ;  /* 0x00000004070472a4 */ /* 0x002fe2000f8e02ff */
[----:B------:R-:W0:Y:S01]  /*5e20*/  S2R R93, SR_TID.X ;  /* 0x00000000005d7919 */ /* 0x000e220000002100 */
[----:B------:R-:W1:Y:S01]  /*5e30*/  S2R R91, SR_CTAID.X ;  /* 0x00000000005b7919 */ /* 0x000e620000002500 */
[----:B------:R-:W-:-:S02]  /*5e40*/  LOP3.LUT R87, R87, 0x7, RZ, 0xc0, !PT ;  /* 0x0000000757577812 */ /* 0x000fc400078ec0ff */
[----:B0-----:R-:W-:-:S04]  /*5e50*/  LOP3.LUT R93, R93, 0xff, RZ, 0xc0, !PT ;  /* 0x000000ff5d5d7812 */ /* 0x001fc800078ec0ff */
[----:B-1----:R-:W-:Y:S02]  /*5e60*/  LEA R91, R91, R93, 0x8 ;  /* 0x0000005d5b5b7211 */ /* 0x002fe400078e40ff */
[----:B---3--:R-:W-:Y:S01]  /*5e70*/  MOV R44, R86 ;  /* 0x00000056002c7202 */ /* 0x008fe20000000f00 */
[----:B----4-:R-:W-:Y:S02]  /*5e80*/  IMAD.MOV.U32 R42, RZ, RZ, R85 ;  /* 0x000000ffff2a7224 */ /* 0x010fe400078e0055 */
[----:B--2---:R-:W-:Y:S02]  /*5e90*/  IMAD.MOV.U32 R40, RZ, RZ, R65 ;  /* 0x000000ffff287224 */ /* 0x004fe400078e0041 */
[C---:B-----5:R-:W-:Y:S01]  /*5ea0*/  FMUL R71, R74.reuse, 8388608 ;  /* 0x4b0000004a477820 */ /* 0x060fe20000400000 */
[----:B------:R-:W-:Y:S01]  /*5eb0*/  BAR.SYNC.DEFER_BLOCKING 0x0 ;  /* 0x0000000000007b1d */ /* 0x000fe20000010000 */
[----:B------:R-:W-:Y:S02]  /*5ec0*/  FSETP.GEU.AND P1, PT, R74, 1.175494350822287508e-38, PT ;  /* 0x008000004a00780b */ /* 0x000fe40003f2e000 */
[----:B------:R-:W-:-:S02]  /*5ed0*/  MOV R50, R82 ;  /* 0x0000005200327202 */ /* 0x000fc40000000f00 */
[----:B------:R-:W-:Y:S02]  /*5ee0*/  MOV R82, R73 ;  /* 0x0000004900527202 */ /* 0x000fe40000000f00 */
[----:B------:R-:W-:Y:S01]  /*5ef0*/  MOV R73, R61 ;  /* 0x0000003d00497202 */ /* 0x000fe20000000f00 */
[----:B------:R-:W-:Y:S01]  /*5f00*/  IMAD.MOV.U32 R61, RZ, RZ, R5 ;  /* 0x000000ffff3d7224 */ /* 0x000fe200078e0005 */
[----:B------:R-:W-:Y:S01]  /*5f10*/  LEA R5, R87, UR6, 0x4 ;  /* 0x0000000657057c11 */ /* 0x000fe2000f8e20ff */
[----:B------:R-:W-:Y:S01]  /*5f20*/  IMAD.MOV.U32 R31, RZ, RZ, R82 ;  /* 0x000000ffff1f7224 */ /* 0x000fe200078e0052 */
[----:B------:R-:W-:Y:S01]  /*5f30*/  FSEL R71, R71, R74, !P1 ;  /* 0x0000004a47477208 */ /* 0x000fe20004800000 */
[----:B------:R-:W-:Y:S01]  /*5f40*/  IMAD.MOV.U32 R51, RZ, RZ, R75 ;  /* 0x000000ffff337224 */ /* 0x000fe200078e004b */
[----:B------:R-:W-:Y:S01]  /*5f50*/  FSETP.GEU.AND P3, PT, |R74|, 1.175494350822287508e-38, PT ;  /* 0x008000004a00780b */ /* 0x000fe20003f6e200 */
[----:B------:R-:W-:Y:S02]  /*5f60*/  IMAD.MOV.U32 R75, RZ, RZ, R72 ;  /* 0x000000ffff4b7224 */ /* 0x000fe400078e0048 */
[C---:B------:R-:W-:Y:S01]  /*5f70*/  FMUL R70, R31.reuse, 8388608 ;  /* 0x4b0000001f467820 */ /* 0x040fe20000400000 */
[----:B------:R-:W-:Y:S01]  /*5f80*/  IMAD.MOV.U32 R23, RZ, RZ, R84 ;  /* 0x000000ffff177224 */ /* 0x000fe200078e0054 */
[----:B------:R-:W-:Y:S01]  /*5f90*/  MOV R84, R7 ;  /* 0x0000000700547202 */ /* 0x000fe20000000f00 */
[----:B------:R-:W-:Y:S01]  /*5fa0*/  IMAD.MOV.U32 R72, RZ, RZ, R60 ;  /* 0x000000ffff487224 */ /* 0x000fe200078e003c */
[----:B------:R-:W-:Y:S01]  /*5fb0*/  FSETP.GEU.AND P2, PT, R31, 1.175494350822287508e-38, PT ;  /* 0x008000001f00780b */ /* 0x000fe20003f4e000 */
[----:B------:R-:W-:Y:S01]  /*5fc0*/  IMAD R7, R87, -0x8, R5 ;  /* 0xfffffff857077824 */ /* 0x000fe200078e0205 */
[----:B------:R-:W-:Y:S01]  /*5fd0*/  FSETP.GT.AND P0, PT, |R31|, 8.50705917302346158658e+37, PT ;  /* 0x7e8000001f00780b */ /* 0x000fe20003f04200 */
[----:B------:R-:W-:Y:S01]  /*5fe0*/  IMAD.MOV.U32 R87, RZ, RZ, R73 ;  /* 0x000000ffff577224 */ /* 0x000fe200078e0049 */
[----:B------:R-:W-:-:S02]  /*5ff0*/  FSEL R73, RZ, -23, P1 ;  /* 0xc1b80000ff497808 */ /* 0x000fc40000800000 */
[----:B------:R-:W-:Y:S02]  /*6000*/  FSEL R70, R70, R31, !P2 ;  /* 0x0000001f46467208 */ /* 0x000fe40005000000 */
[----:B------:R-:W-:Y:S02]  /*6010*/  FSETP.GT.AND P1, PT, |R74|, 8.50705917302346158658e+37, PT ;  /* 0x7e8000004a00780b */ /* 0x000fe40003f24200 */
[----:B------:R-:W-:Y:S01]  /*6020*/  MOV R34, R72 ;  /* 0x0000004800227202 */ /* 0x000fe20000000f00 */
[----:B------:R-:W-:Y:S01]  /*6030*/  VIADD R89, R70, 0xc0cafb0d ;  /* 0xc0cafb0d46597836 */ /* 0x000fe20000000000 */
[----:B------:R-:W-:Y:S02]  /*6040*/  FSEL R72, RZ, -23, P2 ;  /* 0xc1b80000ff487808 */ /* 0x000fe40001000000 */
[C---:B------:R-:W-:Y:S01]  /*6050*/  FSETP.GEU.AND P2, PT, |R31|.reuse, 1.175494350822287508e-38, PT ;  /* 0x008000001f00780b */ /* 0x040fe20003f4e200 */
[----:B------:R-:W-:Y:S01]  /*6060*/  @P0 FMUL R31, R31, 0.25 ;  /* 0x3e8000001f1f0820 */ /* 0x000fe20000400000 */
[----:B------:R-:W-:Y:S01]  /*6070*/  LOP3.LUT R89, R89, 0xff800000, RZ, 0xc0, !PT ;  /* 0xff80000059597812 */ /* 0x000fe200078ec0ff */
[----:B------:R-:W-:Y:S01]  /*6080*/  @P0 FMUL R44, R44, 0.25 ;  /* 0x3e8000002c2c0820 */ /* 0x000fe20000400000 */
[----:B------:R-:W-:Y:S01]  /*6090*/  LEA R30, R32, R5, 0x9 ;  /* 0x00000005201e7211 */ /* 0x000fe200078e48ff */
[----:B------:R-:W-:Y:S01]  /*60a0*/  @P0 FMUL R80, R80, 0.25 ;  /* 0x3e80000050500820 */ /* 0x000fe20000400000 */
[----:B------:R-:W-:Y:S01]  /*60b0*/  I2FP.F32.S32 R5, R89 ;  /* 0x0000005900057245 */ /* 0x000fe20000201400 */
[----:B------:R-:W-:Y:S01]  /*60c0*/  @P1 FMUL R74, R74, 0.25 ;  /* 0x3e8000004a4a1820 */ /* 0x000fe20000400000 */
[----:B------:R-:W-:Y:S01]  /*60d0*/  MOV R60, R4 ;  /* 0x00000004003c7202 */ /* 0x000fe20000000f00 */
[----:B------:R-:W-:Y:S01]  /*60e0*/  IMAD.SHL.U32 R4, R0, 0x4, RZ ;  /* 0x0000000400047824 */ /* 0x000fe200078e00ff */
[----:B------:R-:W-:Y:S01]  /*60f0*/  IADD3 R82, PT, PT, R71, -0x3f3504f3, RZ ;  /* 0xc0cafb0d47527810 */ /* 0x000fe20007ffe0ff */
[----:B------:R-:W-:Y:S01]  /*6100*/  @!P3 FMUL R74, R74, 16777216 ;  /* 0x4b8000004a4ab820 */ /* 0x000fe20000400000 */
[----:B------:R-:W-:Y:S01]  /*6110*/  FFMA.FTZ R72, R5, 1.1920928955078125e-07, R72 ;  /* 0x3400000005487823 */ /* 0x000fe20000010048 */
[----:B------:R-:W-:Y:S01]  /*6120*/  @!P2 FMUL R31, R31, 16777216 ;  /* 0x4b8000001f1fa820 */ /* 0x000fe20000400000 */
[----:B------:R-:W-:Y:S01]  /*6130*/  LOP3.LUT R4, R4, 0x3c0, RZ, 0xc0, !PT ;  /* 0x000003c004047812 */ /* 0x000fe200078ec0ff */
[----:B------:R-:W-:Y:S01]  /*6140*/  @P0 FMUL R6, R6, 0.25 ;  /* 0x3e80000006060820 */ /* 0x000fe20000400000 */
[----:B------:R-:W-:Y:S01]  /*6150*/  LOP3.LUT R82, R82, 0xff800000, RZ, 0xc0, !PT ;  /* 0xff80000052527812 */ /* 0x000fe200078ec0ff */
[----:B------:R-:W0:Y:S01]  /*6160*/  MUFU.RCP R5, R31 ;  /* 0x0000001f00057308 */ /* 0x000e220000001000 */
[----:B------:R-:W-:Y:S01]  /*6170*/  IADD3 R7, PT, PT, R4, R7, RZ ;  /* 0x0000000704077210 */ /* 0x000fe20007ffe0ff */
[----:B------:R-:W-:-:S02]  /*6180*/  IMAD.SHL.U32 R4, R0, 0x8, RZ ;  /* 0x0000000800047824 */ /* 0x000fc400078e00ff */
[----:B------:R-:W-:Y:S01]  /*6190*/  @P0 FMUL R27, R27, 0.25 ;  /* 0x3e8000001b1b0820 */ /* 0x000fe20000400000 */
[----:B------:R-:W-:Y:S01]  /*61a0*/  @P0 FMUL R11, R11, 0.25 ;  /* 0x3e8000000b0b0820 */ /* 0x000fe20000400000 */
[----:B------:R-:W-:Y:S01]  /*61b0*/  @P0 FMUL R12, R12, 0.25 ;  /* 0x3e8000000c0c0820 */ /* 0x000fe20000400000 */
[----:B------:R-:W-:Y:S01]  /*61c0*/  @P0 FMUL R8, R8, 0.25 ;  /* 0x3e80000008080820 */ /* 0x000fe20000400000 */
[----:B------:R-:W-:Y:S01]  /*61d0*/  @P0 FMUL R38, R38, 0.25 ;  /* 0x3e80000026260820 */ /* 0x000fe20000400000 */
[----:B------:R-:W1:Y:S01]  /*61e0*/  MUFU.RCP R74, R74 ;  /* 0x0000004a004a7308 */ /* 0x000e620000001000 */
[----:B------:R-:W-:Y:S01]  /*61f0*/  @P1 FMUL R10, R10, 0.25 ;  /* 0x3e8000000a0a1820 */ /* 0x000fe20000400000 */
[----:B------:R-:W-:Y:S01]  /*6200*/  @P1 FMUL R9, R9, 0.25 ;  /* 0x3e80000009091820 */ /* 0x000fe20000400000 */
[----:B------:R-:W-:Y:S01]  /*6210*/  @P1 FMUL R37, R37, 0.25 ;  /* 0x3e80000025251820 */ /* 0x000fe20000400000 */
[----:B------:R-:W-:Y:S01]  /*6220*/  @P1 FMUL R36, R36, 0.25 ;  /* 0x3e80000024241820 */ /* 0x000fe20000400000 */
[----:B------:R-:W-:Y:S01]  /*6230*/  LOP3.LUT R33, R4, 0xf80, RZ, 0xc0, !PT ;  /* 0x00000f8004217812 */ /* 0x000fe200078ec0ff */
[----:B------:R-:W-:Y:S01]  /*6240*/  @!P2 FMUL R44, R44, 16777216 ;  /* 0x4b8000002c2ca820 */ /* 0x000fe20000400000 */
[----:B------:R-:W-:Y:S01]  /*6250*/  I2FP.F32.S32 R4, R82 ;  /* 0x0000005200047245 */ /* 0x000fe20000201400 */
[----:B------:R-:W-:Y:S01]  /*6260*/  @P0 FMUL R42, R42, 0.25 ;  /* 0x3e8000002a2a0820 */ /* 0x000fe20000400000 */
[----:B------:R-:W-:Y:S01]  /*6270*/  @!P2 FMUL R80, R80, 16777216 ;  /* 0x4b8000005050a820 */ /* 0x000fe20000400000 */
[----:B------:R-:W-:Y:S01]  /*6280*/  @!P2 FMUL R6, R6, 16777216 ;  /* 0x4b8000000606a820 */ /* 0x000fe20000400000 */
[----:B------:R-:W-:Y:S01]  /*6290*/  @P0 FMUL R58, R58, 0.25 ;  /* 0x3e8000003a3a0820 */ /* 0x000fe20000400000 */
[----:B------:R-:W-:Y:S01]  /*62a0*/  @P0 FMUL R76, R76, 0.25 ;  /* 0x3e8000004c4c0820 */ /* 0x000fe20000400000 */
[----:B------:R-:W-:Y:S01]  /*62b0*/  @P0 FMUL R78, R78, 0.25 ;  /* 0x3e8000004e4e0820 */ /* 0x000fe20000400000 */
[----:B------:R-:W-:Y:S01]  /*62c0*/  @!P2 FMUL R27, R27, 16777216 ;  /* 0x4b8000001b1ba820 */ /* 0x000fe20000400000 */
[----:B------:R-:W-:Y:S01]  /*62d0*/  @!P2 FMUL R11, R11, 16777216 ;  /* 0x4b8000000b0ba820 */ /* 0x000fe20000400000 */
[----:B------:R-:W-:Y:S01]  /*62e0*/  @P0 FMUL R40, R40, 0.25 ;  /* 0x3e80000028280820 */ /* 0x000fe20000400000 */
        /* <DEDUP_REMOVED lines=19> */
[----:B------:R-:W-:Y:S01]  /*6420*/  @!P2 FMUL R12, R12, 16777216 ;  /* 0x4b8000000c0ca820 */ /* 0x000fe20000400000 */
[----:B------:R-:W-:Y:S01]  /*6430*/  @!P2 FMUL R8, R8, 16777216 ;  /* 0x4b8000000808a820 */ /* 0x000fe20000400000 */
[----:B------:R-:W-:Y:S01]  /*6440*/  @!P2 FMUL R38, R38, 16777216 ;  /* 0x4b8000002626a820 */ /* 0x000fe20000400000 */
[----:B------:R-:W-:Y:S01]  /*6450*/  @!P3 FMUL R10, R10, 16777216 ;  /* 0x4b8000000a0ab820 */ /* 0x000fe20000400000 */
[----:B------:R-:W-:Y:S01]  /*6460*/  @!P3 FMUL R9, R9, 16777216 ;  /* 0x4b8000000909b820 */ /* 0x000fe20000400000 */
[----:B------:R-:W-:Y:S01]  /*6470*/  @!P3 FMUL R37, R37, 16777216 ;  /* 0x4b8000002525b820 */ /* 0x000fe20000400000 */
[----:B------:R-:W-:Y:S01]  /*6480*/  @!P3 FMUL R36, R36, 16777216 ;  /* 0x4b8000002424b820 */ /* 0x000fe20000400000 */
[----:B------:R-:W-:Y:S01]  /*6490*/  IADD3 R33, PT, PT, R33, R30, RZ ;  /* 0x0000001e21217210 */ /* 0x000fe20007ffe0ff */
[C---:B0-----:R-:W-:Y:S01]  /*64a0*/  FMUL R39, R5.reuse, R44 ;  /* 0x0000002c05277220 */ /* 0x041fe20000400000 */
[----:B------:R-:W-:Y:S01]  /*64b0*/  @!P2 FMUL R42, R42, 16777216 ;  /* 0x4b8000002a2aa820 */ /* 0x000fe20000400000 */
[C---:B------:R-:W-:Y:S01]  /*64c0*/  FMUL R44, R5.reuse, R80 ;  /* 0x00000050052c7220 */ /* 0x040fe20000400000 */
[C---:B------:R-:W-:Y:S01]  /*64d0*/  FMUL R30, R5.reuse, R6 ;  /* 0x00000006051e7220 */ /* 0x040fe20000400000 */
[----:B------:R-:W-:Y:S01]  /*64e0*/  LEA.HI R32, R32, R7, RZ, 0x1f ;  /* 0x0000000720207211 */ /* 0x000fe200078ff8ff */
[----:B------:R-:W-:Y:S01]  /*64f0*/  FFMA.FTZ R73, R4, 1.1920928955078125e-07, R73 ;  /* 0x3400000004497823 */ /* 0x000fe20000010049 */
[----:B------:R-:W-:Y:S01]  /*6500*/  @!P2 FMUL R58, R58, 16777216 ;  /* 0x4b8000003a3aa820 */ /* 0x000fe20000400000 */
[----:B------:R-:W-:Y:S01]  /*6510*/  @!P2 FMUL R76, R76, 16777216 ;  /* 0x4b8000004c4ca820 */ /* 0x000fe20000400000 */
[----:B------:R-:W-:Y:S01]  /*6520*/  @!P2 FMUL R78, R78, 16777216 ;  /* 0x4b8000004e4ea820 */ /* 0x000fe20000400000 */
[C---:B------:R-:W-:Y:S01]  /*6530*/  FMUL R80, R5.reuse, R27 ;  /* 0x0000001b05507220 */ /* 0x040fe20000400000 */
[----:B------:R-:W-:Y:S01]  /*6540*/  FMUL R6, R5, R11 ;  /* 0x0000000b05067220 */ /* 0x000fe20000400000 */
[----:B------:R-:W-:Y:S01]  /*6550*/  @!P2 FMUL R40, R40, 16777216 ;  /* 0x4b8000002828a820 */ /* 0x000fe20000400000 */
        /* <DEDUP_REMOVED lines=19> */
[C---:B------:R-:W-:Y:S01]  /*6690*/  FMUL R7, R5.reuse, R12 ;  /* 0x0000000c05077220 */ /* 0x040fe20000400000 */
[C---:B-1----:R-:W-:Y:S01]  /*66a0*/  FMUL R10, R74.reuse, R10 ;  /* 0x0000000a4a0a7220 */ /* 0x042fe20000400000 */
[C---:B------:R-:W-:Y:S01]  /*66b0*/  FMUL R4, R74.reuse, R9 ;  /* 0x000000094a047220 */ /* 0x040fe20000400000 */
[C---:B------:R-:W-:Y:S01]  /*66c0*/  FMUL R27, R74.reuse, R36 ;  /* 0x000000244a1b7220 */ /* 0x040fe20000400000 */
[----:B------:R-:W-:Y:S01]  /*66d0*/  FMUL R37, R74, R37 ;  /* 0x000000254a257220 */ /* 0x000fe20000400000 */
[C---:B------:R-:W-:Y:S01]  /*66e0*/  FMUL R11, R5.reuse, R38 ;  /* 0x00000026050b7220 */ /* 0x040fe20000400000 */
[C---:B------:R-:W-:Y:S01]  /*66f0*/  FMUL R8, R5.reuse, R8 ;  /* 0x0000000805087220 */ /* 0x040fe20000400000 */
[C---:B------:R-:W-:Y:S01]  /*6700*/  FMUL R35, R5.reuse, R42 ;  /* 0x0000002a05237220 */ /* 0x040fe20000400000 */
[----:B------:R-:W-:Y:S01]  /*6710*/  MOV R85, R75 ;  /* 0x0000004b00557202 */ /* 0x000fe20000000f00 */
[C---:B------:R-:W-:Y:S01]  /*6720*/  FMUL R41, R5.reuse, R58 ;  /* 0x0000003a05297220 */ /* 0x040fe20000400000 */
        /* <DEDUP_REMOVED lines=21> */
[----:B------:R-:W-:Y:S01]  /*6880*/  FMUL R9, R5, R26 ;  /* 0x0000001a05097220 */ /* 0x000fe20000400000 */
[----:B------:R-:W-:Y:S01]  /*6890*/  F2FP.F16.F32.PACK_AB R4, R4, R27 ;  /* 0x0000001b0404723e */ /* 0x000fe200000000ff */
[----:B------:R-:W-:Y:S01]  /*68a0*/  @P1 FMUL R67, R67, 0.25 ;  /* 0x3e80000043431820 */ /* 0x000fe20000400000 */
[----:B------:R-:W-:Y:S01]  /*68b0*/  F2FP.F16.F32.PACK_AB R5, R10, R37 ;  /* 0x000000250a05723e */ /* 0x000fe200000000ff */
[----:B------:R-:W-:Y:S01]  /*68c0*/  @P1 FMUL R68, R68, 0.25 ;  /* 0x3e80000044441820 */ /* 0x000fe20000400000 */
[----:B------:R-:W-:Y:S01]  /*68d0*/  F2FP.F16.F32.PACK_AB R6, R6, R11 ;  /* 0x0000000b0606723e */ /* 0x000fe200000000ff */
[----:B------:R-:W-:Y:S01]  /*68e0*/  @P1 FMUL R50, R50, 0.25 ;  /* 0x3e80000032321820 */ /* 0x000fe20000400000 */
[----:B------:R-:W-:Y:S01]  /*68f0*/  F2FP.F16.F32.PACK_AB R7, R7, R8 ;  /* 0x000000080707723e */ /* 0x000fe200000000ff */
[----:B------:R-:W-:Y:S01]  /*6900*/  @!P3 FMUL R67, R67, 16777216 ;  /* 0x4b8000004343b820 */ /* 0x000fe20000400000 */
[----:B------:R-:W-:Y:S01]  /*6910*/  @!P3 FMUL R68, R68, 16777216 ;  /* 0x4b8000004444b820 */ /* 0x000fe20000400000 */
[----:B------:R-:W-:Y:S01]  /*6920*/  @!P3 FMUL R50, R50, 16777216 ;  /* 0x4b8000003232b820 */ /* 0x000fe20000400000 */
[----:B------:R-:W-:Y:S01]  /*6930*/  IADD3 R82, PT, PT, R71, -R82, RZ ;  /* 0x8000005247527210 */ /* 0x000fe20007ffe0ff */
[----:B------:R-:W-:Y:S01]  /*6940*/  STSM.16.M88.4 [R33], R4 ;  /* 0x0000000421007844 */ /* 0x000fe20000000200 */
[C---:B------:R-:W-:Y:S01]  /*6950*/  FMUL R57, R74.reuse, R67 ;  /* 0x000000434a397220 */ /* 0x040fe20000400000 */
[C---:B------:R-:W-:Y:S01]  /*6960*/  FMUL R67, R74.reuse, R68 ;  /* 0x000000444a437220 */ /* 0x040fe20000400000 */
[----:B------:R-:W-:Y:S01]  /*6970*/  FMUL R68, R74, R50 ;  /* 0x000000324a447220 */ /* 0x000fe20000400000 */
[----:B------:R-:W-:Y:S01]  /*6980*/  IMAD.IADD R89, R70, 0x1, -R89 ;  /* 0x0000000146597824 */ /* 0x000fe200078e0a59 */
[----:B------:R-:W-:Y:S01]  /*6990*/  LOP3.LUT R50, R0, 0x1ff, RZ, 0xc0, !PT ;  /* 0x000001ff00327812 */ /* 0x000fe200078ec0ff */
[----:B------:R-:W-:-:S02]  /*69a0*/  IMAD.MOV.U32 R10, RZ, RZ, 0x3dc6b27f ;  /* 0x3dc6b27fff0a7424 */ /* 0x000fc400078e00ff */
[----:B------:R-:W-:Y:S01]  /*69b0*/  FADD R8, R82, -1 ;  /* 0xbf80000052087421 */ /* 0x000fe20000000000 */
[----:B------:R-:W-:Y:S01]  /*69c0*/  FADD R89, R89, -1 ;  /* 0xbf80000059597421 */ /* 0x000fe20000000000 */
[----:B------:R-:W-:Y:S01]  /*69d0*/  LEA R50, R50, UR6, 0x4 ;  /* 0x0000000632327c11 */ /* 0x000fe2000f8e20ff */
[----:B------:R-:W-:Y:S01]  /*69e0*/  BAR.SYNC.DEFER_BLOCKING 0x0 ;  /* 0x0000000000007b1d */ /* 0x000fe20000010000 */
[-C--:B------:R-:W-:Y:S01]  /*69f0*/  FFMA.FTZ R11, R8, R10.reuse, -0.16845393180847167969 ;  /* 0xbe2c7f30080b7423 */ /* 0x080fe2000001000a */
[----:B------:R-:W-:Y:S01]  /*6a00*/  FFMA.FTZ R10, R89, R10, -0.16845393180847167969 ;  /* 0xbe2c7f30590a7423 */ /* 0x000fe2000001000a */
[----:B------:R-:W-:Y:S01]  /*6a10*/  @P1 FMUL R66, R66, 0.25 ;  /* 0x3e80000042421820 */ /* 0x000fe20000400000 */
[----:B------:R-:W-:Y:S01]  /*6a20*/  @P1 FMUL R69, R69, 0.25 ;  /* 0x3e80000045451820 */ /* 0x000fe20000400000 */
[----:B------:R-:W-:Y:S01]  /*6a30*/  FFMA.FTZ R11, R8, R11, 0.1716887056827545166 ;  /* 0x3e2fcf2a080b7423 */ /* 0x000fe2000001000b */
[----:B------:R-:W-:Y:S01]  /*6a40*/  FFMA.FTZ R10, R89, R10, 0.1716887056827545166 ;  /* 0x3e2fcf2a590a7423 */ /* 0x000fe2000001000a */
[----:B------:R-:W-:Y:S01]  /*6a50*/  @P1 FMUL R79, R79, 0.25 ;  /* 0x3e8000004f4f1820 */ /* 0x000fe20000400000 */
[----:B------:R-:W-:Y:S01]  /*6a60*/  @P1 FMUL R23, R23, 0.25 ;  /* 0x3e80000017171820 */ /* 0x000fe20000400000 */
[----:B------:R-:W-:Y:S01]  /*6a70*/  @P1 FMUL R15, R15, 0.25 ;  /* 0x3e8000000f0f1820 */ /* 0x000fe20000400000 */
[----:B------:R-:W-:Y:S01]  /*6a80*/  @P1 FMUL R14, R14, 0.25 ;  /* 0x3e8000000e0e1820 */ /* 0x000fe20000400000 */
[----:B------:R-:W-:Y:S01]  /*6a90*/  @P1 FMUL R21, R21, 0.25 ;  /* 0x3e80000015151820 */ /* 0x000fe20000400000 */
[----:B------:R-:W-:Y:S01]  /*6aa0*/  @P1 FMUL R20, R20, 0.25 ;  /* 0x3e80000014141820 */ /* 0x000fe20000400000 */
[----:B------:R-:W-:Y:S01]  /*6ab0*/  @!P3 FMUL R66, R66, 16777216 ;  /* 0x4b8000004242b820 */ /* 0x000fe20000400000 */
[----:B------:R-:W-:Y:S01]  /*6ac0*/  @P1 FMUL R17, R17, 0.25 ;  /* 0x3e80000011111820 */ /* 0x000fe20000400000 */
[----:B------:R-:W-:Y:S01]  /*6ad0*/  @P1 FMUL R16, R16, 0.25 ;  /* 0x3e80000010101820 */ /* 0x000fe20000400000 */
[----:B------:R-:W-:Y:S01]  /*6ae0*/  @P1 FMUL R25, R25, 0.25 ;  /* 0x3e80000019191820 */ /* 0x000fe20000400000 */
[----:B------:R-:W-:Y:S01]  /*6af0*/  @P1 FMUL R24, R24, 0.25 ;  /* 0x3e80000018181820 */ /* 0x000fe20000400000 */
[----:B------:R-:W-:Y:S01]  /*6b00*/  @!P3 FMUL R69, R69, 16777216 ;  /* 0x4b8000004545b820 */ /* 0x000fe20000400000 */
[----:B------:R-:W-:Y:S01]  /*6b10*/  FFMA.FTZ R11, R8, R11, -0.17900948226451873779 ;  /* 0xbe374e43080b7423 */ /* 0x000fe2000001000b */
[----:B------:R-:W-:Y:S01]  /*6b20*/  FFMA.FTZ R10, R89, R10, -0.17900948226451873779 ;  /* 0xbe374e43590a7423 */ /* 0x000fe2000001000a */
[----:B------:R-:W-:Y:S01]  /*6b30*/  @!P3 FMUL R79, R79, 16777216 ;  /* 0x4b8000004f4fb820 */ /* 0x000fe20000400000 */
[----:B------:R-:W-:Y:S01]  /*6b40*/  @!P3 FMUL R23, R23, 16777216 ;  /* 0x4b8000001717b820 */ /* 0x000fe20000400000 */
[----:B------:R-:W-:Y:S01]  /*6b50*/  @!P3 FMUL R15, R15, 16777216 ;  /* 0x4b8000000f0fb820 */ /* 0x000fe20000400000 */
[----:B------:R-:W0:Y:S01]  /*6b60*/  LDS.128 R4, [R50] ;  /* 0x0000000032047984 */ /* 0x000e220000000c00 */
[----:B------:R-:W-:Y:S01]  /*6b70*/  @!P3 FMUL R14, R14, 16777216 ;  /* 0x4b8000000e0eb820 */ /* 0x000fe20000400000 */
[----:B------:R-:W-:Y:S01]  /*6b80*/  @!P3 FMUL R21, R21, 16777216 ;  /* 0x4b8000001515b820 */ /* 0x000fe20000400000 */
[----:B------:R-:W-:Y:S01]  /*6b90*/  @!P3 FMUL R20, R20, 16777216 ;  /* 0x4b8000001414b820 */ /* 0x000fe20000400000 */
[----:B------:R-:W-:Y:S01]  /*6ba0*/  FMUL R64, R74, R66 ;  /* 0x000000424a407220 */ /* 0x000fe20000400000 */
[----:B------:R-:W-:Y:S01]  /*6bb0*/  @!P3 FMUL R17, R17, 16777216 ;  /* 0x4b8000001111b820 */ /* 0x000fe20000400000 */
[----:B------:R-:W-:Y:S01]  /*6bc0*/  @!P3 FMUL R16, R16, 16777216 ;  /* 0x4b8000001010b820 */ /* 0x000fe20000400000 */
[----:B------:R-:W-:Y:S01]  /*6bd0*/  @!P3 FMUL R25, R25, 16777216 ;  /* 0x4b8000001919b820 */ /* 0x000fe20000400000 */
[----:B------:R-:W-:Y:S01]  /*6be0*/  @!P3 FMUL R24, R24, 16777216 ;  /* 0x4b8000001818b820 */ /* 0x000fe20000400000 */
[----:B------:R-:W-:Y:S01]  /*6bf0*/  FMUL R66, R74, R69 ;  /* 0x000000454a427220 */ /* 0x000fe20000400000 */
[----:B------:R-:W-:Y:S01]  /*6c00*/  FFMA.FTZ R11, R8, R11, 0.20512372255325317383 ;  /* 0x3e520bf4080b7423 */ /* 0x000fe2000001000b */
[C---:B------:R-:W-:Y:S01]  /*6c10*/  FFMA.FTZ R10, R89.reuse, R10, 0.20512372255325317383 ;  /* 0x3e520bf4590a7423 */ /* 0x040fe2000001000a */
[C---:B------:R-:W-:Y:S01]  /*6c20*/  FMUL R52, R74.reuse, R79 ;  /* 0x0000004f4a347220 */ /* 0x040fe20000400000 */
[C---:B------:R-:W-:Y:S01]  /*6c30*/  FMUL R69, R74.reuse, R23 ;  /* 0x000000174a457220 */ /* 0x040fe20000400000 */
[C---:B------:R-:W-:Y:S01]  /*6c40*/  FMUL R23, R74.reuse, R15 ;  /* 0x0000000f4a177220 */ /* 0x040fe20000400000 */
[C---:B------:R-:W-:Y:S01]  /*6c50*/  FMUL R79, R74.reuse, R14 ;  /* 0x0000000e4a4f7220 */ /* 0x040fe20000400000 */
[C---:B------:R-:W-:Y:S01]  /*6c60*/  FMUL R14, R74.reuse, R21 ;  /* 0x000000154a0e7220 */ /* 0x040fe20000400000 */
[----:B------:R-:W-:Y:S01]  /*6c70*/  FMUL R15, R74, R20 ;  /* 0x000000144a0f7220 */ /* 0x000fe20000400000 */
[----:B------:R-:W-:Y:S01]  /*6c80*/  FFMA.FTZ R11, R8, R11, -0.24046532809734344482 ;  /* 0xbe763c8b080b7423 */ /* 0x000fe2000001000b */
[C---:B------:R-:W-:Y:S01]  /*6c90*/  FFMA.FTZ R10, R89.reuse, R10, -0.24046532809734344482 ;  /* 0xbe763c8b590a7423 */ /* 0x040fe2000001000a */
[C---:B------:R-:W-:Y:S01]  /*6ca0*/  FMUL R17, R74.reuse, R17 ;  /* 0x000000114a117220 */ /* 0x040fe20000400000 */
[C---:B------:R-:W-:Y:S01]  /*6cb0*/  FMUL R16, R74.reuse, R16 ;  /* 0x000000104a107220 */ /* 0x040fe20000400000 */
[C---:B------:R-:W-:Y:S01]  /*6cc0*/  FMUL R20, R74.reuse, R25 ;  /* 0x000000194a147220 */ /* 0x040fe20000400000 */
[----:B------:R-:W-:Y:S01]  /*6cd0*/  FMUL R21, R74, R24 ;  /* 0x000000184a157220 */ /* 0x000fe20000400000 */
[----:B------:R-:W-:Y:S01]  /*6ce0*/  FFMA.FTZ R11, R8, R11, 0.28857114911079406738 ;  /* 0x3e93bf99080b7423 */ /* 0x000fe2000001000b */
[----:B------:R-:W-:Y:S01]  /*6cf0*/  FFMA.FTZ R10, R89, R10, 0.28857114911079406738 ;  /* 0x3e93bf99590a7423 */ /* 0x000fe2000001000a */
[----:B------:R-:W-:Y:S01]  /*6d00*/  F2FP.F16.F32.PACK_AB R26, R78, R9 ;  /* 0x000000094e1a723e */ /* 0x000fe200000000ff */
[----:B------:R-:W-:Y:S01]  /*6d10*/  @P1 FMUL R87, R87, 0.25 ;  /* 0x3e80000057571820 */ /* 0x000fe20000400000 */
[----:B------:R-:W-:Y:S01]  /*6d20*/  F2FP.F16.F32.PACK_AB R24, R16, R21 ;  /* 0x000000151018723e */ /* 0x000fe200000000ff */
[C---:B------:R-:W-:Y:S01]  /*6d30*/  FFMA.FTZ R11, R8.reuse, R11, -0.36067417263984680176 ;  /* 0xbeb8aa49080b7423 */ /* 0x040fe2000001000b */
[----:B------:R-:W-:Y:S01]  /*6d40*/  F2FP.F16.F32.PACK_AB R25, R17, R20 ;  /* 0x000000141119723e */ /* 0x000fe200000000ff */
[----:B------:R-:W-:Y:S01]  /*6d50*/  FFMA.FTZ R10, R89, R10, -0.36067417263984680176 ;  /* 0xbeb8aa49590a7423 */ /* 0x000fe2000001000a */
[----:B------:R-:W-:Y:S01]  /*6d60*/  F2FP.F16.F32.PACK_AB R27, R19, R80 ;  /* 0x00000050131b723e */ /* 0x000fe200000000ff */
[----:B------:R-:W-:Y:S01]  /*6d70*/  BAR.SYNC.DEFER_BLOCKING 0x0 ;  /* 0x0000000000007b1d */ /* 0x000fe20000010000 */
[----:B------:R-:W-:Y:S01]  /*6d80*/  FFMA.FTZ R11, R8, R11, 0.48089820146560668945 ;  /* 0x3ef6384a080b7423 */ /* 0x000fe2000001000b */
[----:B------:R-:W-:Y:S01]  /*6d90*/  FFMA.FTZ R10, R89, R10, 0.48089820146560668945 ;  /* 0x3ef6384a590a7423 */ /* 0x000fe2000001000a */
        /* <DEDUP_REMOVED lines=12> */
[----:B------:R-:W-:Y:S01]  /*6e60*/  ISETP.GE.U32.AND P1, PT, R71, 0x7f800000, PT ;  /* 0x7f8000004700780c */ /* 0x000fe20003f26070 */
[----:B------:R-:W-:Y:S01]  /*6e70*/  FFMA.FTZ R11, R8, R11, -0.72134751081466674805 ;  /* 0xbf38aa3b080b7423 */ /* 0x000fe2000001000b */
[----:B------:R-:W-:Y:S01]  /*6e80*/  ISETP.GE.U32.AND P2, PT, R70, 0x7f800000, PT ;  /* 0x7f8000004600780c */ /* 0x000fe20003f46070 */
[----:B------:R-:W-:Y:S01]  /*6e90*/  FFMA.FTZ R10, R89, R10, -0.72134751081466674805 ;  /* 0xbf38aa3b590a7423 */ /* 0x000fe2000001000a */
[----:B------:R-:W-:Y:S01]  /*6ea0*/  @!P3 FMUL R77, R77, 16777216 ;  /* 0x4b8000004d4db820 */ /* 0x000fe20000400000 */
[----:B------:R-:W-:Y:S01]  /*6eb0*/  FMUL R11, R8, R11 ;  /* 0x0000000b080b7220 */ /* 0x000fe20000400000 */
[----:B------:R-:W-:Y:S01]  /*6ec0*/  @!P3 FMUL R49, R49, 16777216 ;  /* 0x4b8000003131b820 */ /* 0x000fe20000400000 */
[C---:B------:R-:W-:Y:S01]  /*6ed0*/  FMUL R10, R89.reuse, R10 ;  /* 0x0000000a590a7220 */ /* 0x040fe20000400000 */
[----:B------:R-:W-:Y:S01]  /*6ee0*/  FMUL R55, R74, R77 ;  /* 0x0000004d4a377220 */ /* 0x000fe20000400000 */
[----:B------:R-:W-:Y:S01]  /*6ef0*/  STSM.16.M88.4 [R33], R24 ;  /* 0x0000001821007844 */ /* 0x000fe20000000200 */
[----:B------:R-:W-:Y:S01]  /*6f00*/  FMUL R11, R8, R11 ;  /* 0x0000000b080b7220 */ /* 0x000fe20000400000 */
[C---:B------:R-:W-:Y:S01]  /*6f10*/  FMUL R10, R89.reuse, R10 ;  /* 0x0000000a590a7220 */ /* 0x040fe20000400000 */
[----:B------:R-:W-:Y:S01]  /*6f20*/  FMUL R77, R74, R49 ;  /* 0x000000314a4d7220 */ /* 0x000fe20000400000 */
[----:B------:R-:W-:Y:S01]  /*6f30*/  BAR.SYNC.DEFER_BLOCKING 0x0 ;  /* 0x0000000000007b1d */ /* 0x000fe20000010000 */
[----:B------:R-:W-:Y:S01]  /*6f40*/  @!P3 FMUL R48, R48, 16777216 ;  /* 0x4b8000003030b820 */ /* 0x000fe20000400000 */
[----:B------:R-:W-:Y:S01]  /*6f50*/  FFMA.FTZ R8, R8, 1.4426950216293334961, R11 ;  /* 0x3fb8aa3b08087823 */ /* 0x000fe2000001000b */
[----:B------:R-:W-:Y:S01]  /*6f60*/  FFMA.FTZ R49, R89, 1.4426950216293334961, R10 ;  /* 0x3fb8aa3b59317823 */ /* 0x000fe2000001000a */
[----:B------:R-:W-:Y:S01]  /*6f70*/  @P1 MOV R10, 0x7f800000 ;  /* 0x7f800000000a1802 */ /* 0x000fe20000000f00 */
[----:B------:R-:W-:-:S02]  /*6f80*/  @P2 IMAD.MOV.U32 R11, RZ, RZ, 0x7f800000 ;  /* 0x7f800000ff0b2424 */ /* 0x000fc400078e00ff */
[----:B------:R-:W-:Y:S01]  /*6f90*/  FMUL R82, R74, R48 ;  /* 0x000000304a527220 */ /* 0x000fe20000400000 */
[----:B------:R-:W-:Y:S01]  /*6fa0*/  FADD R48, R73, R8 ;  /* 0x0000000849307221 */ /* 0x000fe20000000000 */
[----:B------:R-:W-:Y:S01]  /*6fb0*/  FADD R49, R72, R49 ;  /* 0x0000003148317221 */ /* 0x000fe20000000000 */
[----:B------:R-:W-:Y:S01]  /*6fc0*/  @P1 FFMA.FTZ R48, R71, R10, +INF ;  /* 0x7f80000047301423 */ /* 0x000fe2000001000a */
[----:B------:R-:W-:Y:S01]  /*6fd0*/  @P2 FFMA.FTZ R49, R70, R11, +INF ;  /* 0x7f80000046312423 */ /* 0x000fe2000001000b */
[----:B------:R-:W-:Y:S01]  /*6fe0*/  @!P3 FMUL R13, R13, 16777216 ;  /* 0x4b8000000d0db820 */ /* 0x000fe20000400000 */
[----:B------:R-:W-:Y:S01]  /*6ff0*/  @!P3 FMUL R29, R29, 16777216 ;  /* 0x4b8000001d1db820 */ /* 0x000fe20000400000 */
[----:B------:R-:W-:Y:S01]  /*7000*/  @!P3 FMUL R28, R28, 16777216 ;  /* 0x4b8000001c1cb820 */ /* 0x000fe20000400000 */
[----:B------:R-:W-:Y:S01]  /*7010*/  @!P3 FMUL R18, R18, 16777216 ;  /* 0x4b8000001212b820 */ /* 0x000fe20000400000 */
[C---:B------:R-:W-:Y:S01]  /*7020*/  FMUL R84, R74.reuse, R13 ;  /* 0x0000000d4a547220 */ /* 0x040fe20000400000 */
[C---:B------:R-:W-:Y:S01]  /*7030*/  FMUL R13, R74.reuse, R29 ;  /* 0x0000001d4a0d7220 */ /* 0x040fe20000400000 */
[C---:B------:R-:W-:Y:S01]  /*7040*/  FMUL R12, R74.reuse, R28 ;  /* 0x0000001c4a0c7220 */ /* 0x040fe20000400000 */
[----:B------:R-:W-:Y:S01]  /*7050*/  FMUL R18, R74, R18 ;  /* 0x000000124a127220 */ /* 0x000fe20000400000 */
[----:B------:R-:W-:Y:S01]  /*7060*/  F2FP.F16.F32.PACK_AB R16, R69, R82 ;  /* 0x000000524510723e */ /* 0x000fe200000000ff */
[----:B------:R-:W-:Y:S01]  /*7070*/  @!P3 FMUL R61, R61, 16777216 ;  /* 0x4b8000003d3db820 */ /* 0x000fe20000400000 */
[----:B------:R-:W-:Y:S01]  /*7080*/  F2FP.F16.F32.PACK_AB R13, R13, R14 ;  /* 0x0000000e0d0d723e */ /* 0x000fe200000000ff */
[----:B------:R-:W-:Y:S01]  /*7090*/  @!P3 FMUL R60, R60, 16777216 ;  /* 0x4b8000003c3cb820 */ /* 0x000fe20000400000 */
[----:B------:R-:W-:Y:S01]  /*70a0*/  F2FP.F16.F32.PACK_AB R12, R12, R15 ;  /* 0x0000000f0c0c723e */ /* 0x000fe200000000ff */
[----:B------:R-:W1:Y:S01]  /*70b0*/  LDS.128 R8, [R50] ;  /* 0x0000000032087984 */ /* 0x000e620000000c00 */
[----:B------:R-:W-:Y:S01]  /*70c0*/  F2FP.F16.F32.PACK_AB R14, R75, R22 ;  /* 0x000000164b0e723e */ /* 0x000fe200000000ff */
[C---:B------:R-:W-:Y:S01]  /*70d0*/  FMUL R61, R74.reuse, R61 ;  /* 0x0000003d4a3d7220 */ /* 0x040fe20000400000 */
[----:B------:R-:W-:Y:S01]  /*70e0*/  F2FP.F16.F32.PACK_AB R15, R59, R76 ;  /* 0x0000004c3b0f723e */ /* 0x000fe200000000ff */
[----:B------:R-:W-:Y:S01]  /*70f0*/  BAR.SYNC.DEFER_BLOCKING 0x0 ;  /* 0x0000000000007b1d */ /* 0x000fe20000010000 */
[----:B------:R-:W-:Y:S01]  /*7100*/  F2FP.F16.F32.PACK_AB R20, R23, R84 ;  /* 0x000000541714723e */ /* 0x000fe200000000ff */
[----:B------:R-:W-:Y:S01]  /*7110*/  FMUL R60, R74, R60 ;  /* 0x0000003c4a3c7220 */ /* 0x000fe20000400000 */
[----:B------:R-:W-:Y:S01]  /*7120*/  F2FP.F16.F32.PACK_AB R21, R18, R79 ;  /* 0x0000004f1215723e */ /* 0x000fe200000000ff */
[----:B------:R-:W-:Y:S01]  /*7130*/  @!P3 FMUL R87, R87, 16777216 ;  /* 0x4b8000005757b820 */ /* 0x000fe20000400000 */
[----:B------:R-:W-:Y:S01]  /*7140*/  F2FP.F16.F32.PACK_AB R22, R62, R65 ;  /* 0x000000413e16723e */ /* 0x000fe200000000ff */
[----:B------:R-:W-:Y:S01]  /*7150*/  @!P3 FMUL R85, R85, 16777216 ;  /* 0x4b8000005555b820 */ /* 0x000fe20000400000 */
[----:B------:R-:W-:Y:S01]  /*7160*/  F2FP.F16.F32.PACK_AB R23, R58, R63 ;  /* 0x0000003f3a17723e */ /* 0x000fe200000000ff */
[----:B------:R-:W-:Y:S01]  /*7170*/  @!P3 FMUL R83, R83, 16777216 ;  /* 0x4b8000005353b820 */ /* 0x000fe20000400000 */
[----:B------:R-:W-:Y:S01]  /*7180*/  F2FP.F16.F32.PACK_AB R17, R68, R77 ;  /* 0x0000004d4411723e */ /* 0x000fe200000000ff */
[----:B------:R-:W2:Y:S01]  /*7190*/  LDC.64 R58, c[0x0][0x398] ;  /* 0x0000e600ff3a7b82 */ /* 0x000ea20000000a00 */
[----:B------:R-:W-:Y:S01]  /*71a0*/  F2FP.F16.F32.PACK_AB R18, R53, R56 ;  /* 0x000000383512723e */ /* 0x000fe200000000ff */
[----:B------:R-:W-:Y:S01]  /*71b0*/  IMAD R53, R91, UR5, RZ ;  /* 0x000000055b357c24 */ /* 0x000fe2000f8e02ff */
[----:B------:R-:W-:Y:S01]  /*71c0*/  F2FP.F16.F32.PACK_AB R19, R51, R54 ;  /* 0x000000363313723e */ /* 0x000fe200000000ff */
[----:B------:R-:W-:Y:S01]  /*71d0*/  @!P3 FMUL R81, R81, 16777216 ;  /* 0x4b8000005151b820 */ /* 0x000fe20000400000 */
[----:B------:R-:W-:Y:S01]  /*71e0*/  F2FP.F16.F32.PACK_AB R28, R60, R67 ;  /* 0x000000433c1c723e */ /* 0x000fe200000000ff */
[----:B------:R-:W-:Y:S01]  /*71f0*/  USHF.L.U32 UR5, UR4, 0x1, URZ ;  /* 0x0000000104057899 */ /* 0x000fe200080006ff */
[----:B------:R-:W-:Y:S01]  /*7200*/  F2FP.F16.F32.PACK_AB R29, R61, R66 ;  /* 0x000000423d1d723e */ /* 0x000fe200000000ff */
[----:B------:R-:W3:Y:S01]  /*7210*/  LDC R51, c[0x0][0x3e8] ;  /* 0x0000fa00ff337b82 */ /* 0x000ee20000000800 */
[----:B------:R-:W-:Y:S01]  /*7220*/  F2FP.F16.F32.PACK_AB R30, R30, R45 ;  /* 0x0000002d1e1e723e */ /* 0x000fe200000000ff */
[----:B------:R-:W-:Y:S01]  /*7230*/  IMAD.SHL.U32 R45, R53, 0x2, RZ ;  /* 0x00000002352d7824 */ /* 0x000fe200078e00ff */
[----:B------:R-:W-:Y:S01]  /*7240*/  F2FP.F16.F32.PACK_AB R31, R31, R46 ;  /* 0x0000002e1f1f723e */ /* 0x000fe200000000ff */
[C---:B------:R-:W-:Y:S01]  /*7250*/  FMUL R36, R74.reuse, R87 ;  /* 0x000000574a247220 */ /* 0x040fe20000400000 */
[C---:B------:R-:W-:Y:S01]  /*7260*/  FMUL R37, R74.reuse, R85 ;  /* 0x000000554a257220 */ /* 0x040fe20000400000 */
[----:B------:R-:W-:Y:S01]  /*7270*/  STSM.16.M88.4 [R33], R12 ;  /* 0x0000000c21007844 */ /* 0x000fe20000000200 */
[C---:B------:R-:W-:Y:S01]  /*7280*/  FMUL R47, R74.reuse, R83 ;  /* 0x000000534a2f7220 */ /* 0x040fe20000400000 */
[----:B------:R-:W-:Y:S01]  /*7290*/  FMUL R38, R74, R81 ;  /* 0x000000514a267220 */ /* 0x000fe20000400000 */
[----:B------:R-:W-:Y:S01]  /*72a0*/  F2FP.F16.F32.PACK_AB R54, R34, R39 ;  /* 0x000000272236723e */ /* 0x000fe200000000ff */
[----:B------:R-:W-:Y:S01]  /*72b0*/  BAR.SYNC.DEFER_BLOCKING 0x0 ;  /* 0x0000000000007b1d */ /* 0x000fe20000010000 */
[----:B------:R-:W-:-:S02]  /*72c0*/  FSETP.NEU.AND P1, PT, R70, RZ, PT ;  /* 0x000000ff4600720b */ /* 0x000fc40003f2d000 */
[----:B------:R-:W-:Y:S02]  /*72d0*/  FSETP.NEU.AND P0, PT, R71, RZ, PT ;  /* 0x000000ff4700720b */ /* 0x000fe40003f0d000 */
[----:B------:R-:W-:Y:S02]  /*72e0*/  FSEL R49, R49, -INF , P1 ;  /* 0xff80000031317808 */ /* 0x000fe40000800000 */
[----:B--2---:R-:W-:Y:S01]  /*72f0*/  IADD3 R45, P2, P3, R45, UR5, R58 ;  /* 0x000000052d2d7c10 */ /* 0x004fe2000fb5e03a */
[----:B------:R-:W-:Y:S01]  /*7300*/  UIMAD.WIDE UR4, UR4, 0x2, URZ ;  /* 0x00000002040478a5 */ /* 0x000fe2000f8e02ff */
[----:B------:R-:W-:Y:S01]  /*7310*/  FSEL R48, R48, -INF , P0 ;  /* 0xff80000030307808 */ /* 0x000fe20000000000 */
[----:B------:R-:W-:Y:S01]  /*7320*/  FFMA R49, R49, 0.69314718246459960938, R2 ;  /* 0x3f31721831317823 */ /* 0x000fe20000000002 */
[----:B------:R-:W-:-:S03]  /*7330*/  LOP3.LUT P0, RZ, R0, 0x100, RZ, 0xc0, !PT ;  /* 0x0000010000ff7812 */ /* 0x000fc6000780c0ff */
[----:B------:R-:W-:Y:S01]  /*7340*/  FFMA R48, R48, 0.69314718246459960938, R3 ;  /* 0x3f31721830307823 */ /* 0x000fe20000000003 */
[----:B------:R-:W-:-:S04]  /*7350*/  SHF.L.U32 R3, R91, 0x2, RZ ;  /* 0x000000025b037819 */ /* 0x000fc800000006ff */
[----:B------:R-:W2:Y:S01]  /*7360*/  LDCU UR4, c[0x0][0x3ec] ;  /* 0x00007d80ff0477ac */ /* 0x000ea20008000800 */
[----:B------:R-:W4:Y:S01]  /*7370*/  LDS.128 R12, [R50] ;  /* 0x00000000320c7984 */ /* 0x000f220000000c00 */
[----:B------:R-:W-:Y:S01]  /*7380*/  BAR.SYNC.DEFER_BLOCKING 0x0 ;  /* 0x0000000000007b1d */ /* 0x000fe20000010000 */
[----:B--2---:R-:W-:-:S04]  /*7390*/  UIMAD UR4, UR7, UR4, URZ ;  /* 0x00000004070472a4 */ /* 0x004fc8000f8e02ff */
[----:B------:R-:W-:Y:S01]  /*73a0*/  USHF.L.U32 UR7, UR4, 0x2, URZ ;  /* 0x0000000204077899 */ /* 0x000fe200080006ff */
[----:B------:R2:W-:Y:S02]  /*73b0*/  STSM.16.M88.4 [R33], R20 ;  /* 0x0000001421007844 */ /* 0x0005e40000000200 */
[----:B------:R-:W-:Y:S01]  /*73c0*/  BAR.SYNC.DEFER_BLOCKING 0x0 ;  /* 0x0000000000007b1d */ /* 0x000fe20000010000 */
[----:B--2---:R-:W-:Y:S02]  /*73d0*/  F2FP.F16.F32.PACK_AB R20, R55, R64 ;  /* 0x000000403714723e */ /* 0x004fe400000000ff */
[----:B------:R-:W-:Y:S02]  /*73e0*/  F2FP.F16.F32.PACK_AB R21, R52, R57 ;  /* 0x000000393415723e */ /* 0x000fe400000000ff */
[----:B------:R-:W-:Y:S02]  /*73f0*/  F2FP.F16.F32.PACK_AB R22, R43, R44 ;  /* 0x0000002c2b16723e */ /* 0x000fe400000000ff */
[----:B------:R-:W-:Y:S01]  /*7400*/  F2FP.F16.F32.PACK_AB R23, R41, R42 ;  /* 0x0000002a2917723e */ /* 0x000fe200000000ff */
[----:B------:R-:W-:Y:S01]  /*7410*/  IMAD.HI R42, R53, 0x2, RZ ;  /* 0x00000002352a7827 */ /* 0x000fe200078e02ff */
[----:B------:R-:W-:-:S02]  /*7420*/  SHF.R.U32.HI R44, RZ, 0x8, R0 ;  /* 0x00000008ff2c7819 */ /* 0x000fc40000011600 */
[----:B------:R-:W-:Y:S01]  /*7430*/  F2FP.F16.F32.PACK_AB R52, R37, R38 ;  /* 0x000000262534723e */ /* 0x000fe200000000ff */
[----:B------:R-:W2:Y:S01]  /*7440*/  LDS.128 R24, [R50] ;  /* 0x0000000032187984 */ /* 0x000ea20000000c00 */
[----:B------:R-:W-:Y:S02]  /*7450*/  SGXT.U32 R44, R44, 0x1 ;  /* 0x000000012c2c781a */ /* 0x000fe40000000000 */
[----:B------:R-:W-:Y:S01]  /*7460*/  F2FP.F16.F32.PACK_AB R53, R36, R47 ;  /* 0x0000002f2435723e */ /* 0x000fe200000000ff */
[----:B------:R-:W-:Y:S01]  /*7470*/  BAR.SYNC.DEFER_BLOCKING 0x0 ;  /* 0x0000000000007b1d */ /* 0x000fe20000010000 */
[----:B------:R-:W-:Y:S01]  /*7480*/  F2FP.F16.F32.PACK_AB R55, R40, R35 ;  /* 0x000000232837723e */ /* 0x000fe200000000ff */
[----:B---3--:R-:W-:Y:S01]  /*7490*/  IMAD R44, R44, R51, RZ ;  /* 0x000000332c2c7224 */ /* 0x008fe200078e02ff */
[----:B------:R-:W-:Y:S01]  /*74a0*/  IADD3.X R41, PT, PT, R42, UR5, R59, P2, P3 ;  /* 0x000000052a297c10 */ /* 0x000fe200097e643b */
[----:B------:R-:W-:-:S03]  /*74b0*/  UIMAD.WIDE UR4, UR4, 0x4, URZ ;  /* 0x00000004040478a5 */ /* 0x000fc6000f8e02ff */
[----:B------:R-:W-:Y:S02]  /*74c0*/  LEA R42, R51, R44, 0x1 ;  /* 0x0000002c332a7211 */ /* 0x000fe400078e08ff */
[----:B------:R-:W-:-:S03]  /*74d0*/  LEA R36, P2, R44, R45, 0x1 ;  /* 0x0000002d2c247211 */ /* 0x000fc600078408ff */
[C---:B------:R-:W-:Y:S01]  /*74e0*/  IMAD R40, R51.reuse, 0x2, R42 ;  /* 0x0000000233287824 */ /* 0x040fe200078e022a */
[----:B------:R-:W-:Y:S02]  /*74f0*/  LEA.HI.X.SX32 R37, R44, R41, 0x1, P2 ;  /* 0x000000292c257211 */ /* 0x000fe400010f0eff */
[-C--:B------:R-:W-:Y:S02]  /*7500*/  LEA R34, P2, R42, R45.reuse, 0x1 ;  /* 0x0000002d2a227211 */ /* 0x080fe400078408ff */
[----:B------:R-:W-:Y:S02]  /*7510*/  LEA R38, P3, R40, R45, 0x1 ;  /* 0x0000002d28267211 */ /* 0x000fe400078608ff */
[C---:B------:R-:W-:Y:S02]  /*7520*/  LEA R44, R51.reuse, R40, 0x1 ;  /* 0x00000028332c7211 */ /* 0x040fe400078e08ff */
[-C--:B------:R-:W-:Y:S02]  /*7530*/  LEA.HI.X.SX32 R35, R42, R41.reuse, 0x1, P2 ;  /* 0x000000292a237211 */ /* 0x080fe400010f0eff */
[----:B------:R-:W-:Y:S01]  /*7540*/  LEA.HI.X.SX32 R39, R40, R41, 0x1, P3 ;  /* 0x0000002928277211 */ /* 0x000fe200018f0eff */
[----:B------:R-:W-:Y:S01]  /*7550*/  STSM.16.M88.4 [R33], R16 ;  /* 0x0000001021007844 */ /* 0x000fe20000000200 */
[----:B------:R-:W-:Y:S01]  /*7560*/  BAR.SYNC.DEFER_BLOCKING 0x0 ;  /* 0x0000000000007b1d */ /* 0x000fe20000010000 */
[----:B------:R-:W-:Y:S01]  /*7570*/  LEA R42, P2, R44, R45, 0x1 ;  /* 0x0000002d2c2a7211 */ /* 0x000fe200078408ff */
[----:B------:R-:W-:-:S03]  /*7580*/  IMAD R40, R51, 0x2, R44 ;  /* 0x0000000233287824 */ /* 0x000fc600078e022c */
[----:B------:R-:W-:Y:S02]  /*7590*/  LEA.HI.X.SX32 R43, R44, R41, 0x1, P2 ;  /* 0x000000292c2b7211 */ /* 0x000fe400010f0eff */
[----:B------:R-:W-:Y:S02]  /*75a0*/  LEA R44, R51, R40, 0x1 ;  /* 0x00000028332c7211 */ /* 0x000fe400078e08ff */
[----:B------:R-:W-:-:S04]  /*75b0*/  LEA R46, P2, R40, R45, 0x1 ;  /* 0x0000002d282e7211 */ /* 0x000fc800078408ff */
[----:B------:R-:W-:Y:S01]  /*75c0*/  LEA.HI.X.SX32 R47, R40, R41, 0x1, P2 ;  /* 0x00000029282f7211 */ /* 0x000fe200010f0eff */
[----:B------:R-:W3:Y:S01]  /*75d0*/  LDS.128 R16, [R50] ;  /* 0x0000000032107984 */ /* 0x000ee20000000c00 */
[----:B------:R-:W-:Y:S06]  /*75e0*/  BAR.SYNC.DEFER_BLOCKING 0x0 ;  /* 0x0000000000007b1d */ /* 0x000fec0000010000 */
[----:B------:R-:W-:Y:S02]  /*75f0*/  STSM.16.M88.4 [R33], R28 ;  /* 0x0000001c21007844 */ /* 0x000fe40000000200 */
[----:B------:R-:W-:Y:S06]  /*7600*/  BAR.SYNC.DEFER_BLOCKING 0x0 ;  /* 0x0000000000007b1d */ /* 0x000fec0000010000 */
[----:B------:R-:W5:Y:S02]  /*7610*/  LDS.128 R28, [R50] ;  /* 0x00000000321c7984 */ /* 0x000f640000000c00 */
[----:B------:R-:W-:Y:S06]  /*7620*/  BAR.SYNC.DEFER_BLOCKING 0x0 ;  /* 0x0000000000007b1d */ /* 0x000fec0000010000 */
[----:B------:R-:W-:Y:S02]  /*7630*/  STSM.16.M88.4 [R33], R20 ;  /* 0x0000001421007844 */ /* 0x000fe40000000200 */
[----:B------:R-:W-:Y:S06]  /*7640*/  BAR.SYNC.DEFER_BLOCKING 0x0 ;  /* 0x0000000000007b1d */ /* 0x000fec0000010000 */
[----:B------:R-:W1:Y:S02]  /*7650*/  LDS.128 R20, [R50] ;  /* 0x0000000032147984 */ /* 0x000e640000000c00 */
[----:B------:R-:W-:Y:S06]  /*7660*/  BAR.SYNC.DEFER_BLOCKING 0x0 ;  /* 0x0000000000007b1d */ /* 0x000fec0000010000 */
[----:B------:R0:W-:Y:S02]  /*7670*/  STSM.16.M88.4 [R33], R52 ;  /* 0x0000003421007844 */ /* 0x0001e40000000200 */
[----:B------:R-:W-:Y:S01]  /*7680*/  BAR.SYNC.DEFER_BLOCKING 0x0 ;  /* 0x0000000000007b1d */ /* 0x000fe20000010000 */
[----:B0-----:R-:W-:-:S02]  /*7690*/  PRMT R33, R4, 0x7632, R33 ;  /* 0x0000763204217816 */ /* 0x001fc40000000021 */
[----:B------:R-:W-:-:S03]  /*76a0*/  PRMT R52, R7, 0x7632, R52 ;  /* 0x0000763207347816 */ /* 0x000fc60000000034 */
[----:B------:R0:W-:Y:S04]  /*76b0*/  STG.E.U16 desc[UR8][R36.64], R4 ;  /* 0x0000000424007986 */ /* 0x0001e8000c101508 */
[----:B------:R1:W-:Y:S04]  /*76c0*/  STG.E.U16 desc[UR8][R34.64], R5 ;  /* 0x0000000522007986 */ /* 0x0003e8000c101508 */
[----:B------:R2:W-:Y:S01]  /*76d0*/  STG.E.U16 desc[UR8][R38.64], R6 ;  /* 0x0000000626007986 */ /* 0x0005e2000c101508 */
[----:B0-----:R-:W-:Y:S01]  /*76e0*/  IMAD R36, R51, 0x2, R44 ;  /* 0x0000000233247824 */ /* 0x001fe200078e022c */
[----:B------:R-:W-:-:S02]  /*76f0*/  LEA R4, P2, R44, R45, 0x1 ;  /* 0x0000002d2c047211 */ /* 0x000fc400078408ff */
[----:B------:R-:W-:Y:S01]  /*7700*/  STG.E.U16 desc[UR8][R42.64], R7 ;  /* 0x000000072a007986 */ /* 0x000fe2000c101508 */
[----:B------:R-:W-:Y:S02]  /*7710*/  PRMT R37, R5, 0x7632, R37 ;  /* 0x0000763205257816 */ /* 0x000fe40000000025 */
[----:B-1----:R-:W-:Y:S01]  /*7720*/  LEA.HI.X.SX32 R5, R44, R41, 0x1, P2 ;  /* 0x000000292c057211 */ /* 0x002fe200010f0eff */
[----:B------:R0:W-:Y:S01]  /*7730*/  STG.E.U16 desc[UR8][R46.64], R33 ;  /* 0x000000212e007986 */ /* 0x0001e2000c101508 */
[----:B------:R-:W-:Y:S02]  /*7740*/  LEA R34, P2, R36, R45, 0x1 ;  /* 0x0000002d24227211 */ /* 0x000fe400078408ff */
[----:B--2---:R-:W-:Y:S01]  /*7750*/  PRMT R39, R6, 0x7632, R39 ;  /* 0x0000763206277816 */ /* 0x004fe20000000027 */
[----:B------:R1:W-:Y:S01]  /*7760*/  STG.E.U16 desc[UR8][R4.64], R37 ;  /* 0x0000002504007986 */ /* 0x0003e2000c101508 */
[----:B------:R-:W-:Y:S02]  /*7770*/  LEA R6, R51, R36, 0x1 ;  /* 0x0000002433067211 */ /* 0x000fe400078e08ff */
[----:B------:R-:W-:-:S02]  /*7780*/  LEA.HI.X.SX32 R35, R36, R41, 0x1, P2 ;  /* 0x0000002924237211 */ /* 0x000fc400010f0eff */
[-C--:B------:R-:W-:Y:S01]  /*7790*/  LEA R36, P2, R6, R45.reuse, 0x1 ;  /* 0x0000002d06247211 */ /* 0x080fe200078408ff */
[C---:B------:R-:W-:Y:S02]  /*77a0*/  IMAD R40, R51.reuse, 0x2, R6 ;  /* 0x0000000233287824 */ /* 0x040fe400078e0206 */
[----:B------:R2:W-:Y:S01]  /*77b0*/  STG.E.U16 desc[UR8][R34.64], R39 ;  /* 0x0000002722007986 */ /* 0x0005e2000c101508 */
[----:B0-----:R-:W-:Y:S02]  /*77c0*/  PRMT R33, R8, 0x7632, R33 ;  /* 0x0000763208217816 */ /* 0x001fe40000000021 */
[----:B------:R-:W-:Y:S02]  /*77d0*/  LEA R38, P3, R40, R45, 0x1 ;  /* 0x0000002d28267211 */ /* 0x000fe400078608ff */
[----:B------:R-:W-:Y:S02]  /*77e0*/  LEA R44, R51, R40, 0x1 ;  /* 0x00000028332c7211 */ /* 0x000fe400078e08ff */
[----:B-1----:R-:W-:-:S02]  /*77f0*/  LEA.HI.X.SX32 R37, R6, R41, 0x1, P2 ;  /* 0x0000002906257211 */ /* 0x002fc400010f0eff */
[----:B------:R-:W-:Y:S02]  /*7800*/  LEA R6, P2, R44, R45, 0x1 ;  /* 0x0000002d2c067211 */ /* 0x000fe400078408ff */
[-C--:B--2---:R-:W-:Y:S01]  /*7810*/  LEA.HI.X.SX32 R39, R40, R41.reuse, 0x1, P3 ;  /* 0x0000002928277211 */ /* 0x084fe200018f0eff */
[C---:B------:R-:W-:Y:S01]  /*7820*/  IMAD R40, R51.reuse, 0x2, R44 ;  /* 0x0000000233287824 */ /* 0x040fe200078e022c */
[----:B------:R-:W-:Y:S01]  /*7830*/  LEA.HI.X.SX32 R7, R44, R41, 0x1, P2 ;  /* 0x000000292c077211 */ /* 0x000fe200010f0eff */
[----:B------:R-:W-:Y:S03]  /*7840*/  STG.E.U16 desc[UR8][R36.64], R52 ;  /* 0x0000003424007986 */ /* 0x000fe6000c101508 */
[----:B------:R-:W-:Y:S01]  /*7850*/  LEA R42, P3, R40, R45, 0x1 ;  /* 0x0000002d282a7211 */ /* 0x000fe200078608ff */
[----:B------:R0:W-:Y:S01]  /*7860*/  STG.E.U16 desc[UR8][R38.64], R8 ;  /* 0x0000000826007986 */ /* 0x0001e2000c101508 */
[----:B------:R-:W-:-:S02]  /*7870*/  LEA R44, R51, R40, 0x1 ;  /* 0x00000028332c7211 */ /* 0x000fc400078e08ff */
[----:B------:R-:W-:Y:S01]  /*7880*/  LEA.HI.X.SX32 R43, R40, R41, 0x1, P3 ;  /* 0x00000029282b7211 */ /* 0x000fe200018f0eff */
[----:B------:R1:W-:Y:S01]  /*7890*/  STG.E.U16 desc[UR8][R6.64], R9 ;  /* 0x0000000906007986 */ /* 0x0003e2000c101508 */
[C---:B------:R-:W-:Y:S01]  /*78a0*/  LEA R4, P2, R44.reuse, R45, 0x1 ;  /* 0x0000002d2c047211 */ /* 0x040fe200078408ff */
[C---:B------:R-:W-:Y:S02]  /*78b0*/  IMAD R40, R51.reuse, 0x2, R44 ;  /* 0x0000000233287824 */ /* 0x040fe400078e022c */
[----:B------:R2:W-:Y:S01]  /*78c0*/  STG.E.U16 desc[UR8][R42.64], R10 ;  /* 0x0000000a2a007986 */ /* 0x0005e2000c101508 */
[----:B------:R-:W-:Y:S02]  /*78d0*/  LEA.HI.X.SX32 R5, R44, R41, 0x1, P2 ;  /* 0x000000292c057211 */ /* 0x000fe400010f0eff */
[C---:B------:R-:W-:Y:S02]  /*78e0*/  LEA R46, R51.reuse, R40, 0x1 ;  /* 0x00000028332e7211 */ /* 0x040fe400078e08ff */
[----:B0-----:R-:W-:Y:S01]  /*78f0*/  PRMT R39, R10, 0x7632, R39 ;  /* 0x000076320a277816 */ /* 0x001fe20000000027 */
[----:B------:R-:W-:Y:S01]  /*7900*/  STG.E.U16 desc[UR8][R4.64], R11 ;  /* 0x0000000b04007986 */ /* 0x000fe2000c101508 */
[----:B------:R-:W-:Y:S01]  /*7910*/  LEA R34, P2, R40, R45, 0x1 ;  /* 0x0000002d28227211 */ /* 0x000fe200078408ff */
[----:B------:R-:W-:Y:S01]  /*7920*/  IMAD R36, R51, 0x2, R46 ;  /* 0x0000000233247824 */ /* 0x000fe200078e022e */
[----:B------:R-:W-:-:S02]  /*7930*/  PRMT R37, R9, 0x7632, R37 ;  /* 0x0000763209257816 */ /* 0x000fc40000000025 */
[----:B------:R-:W-:Y:S02]  /*7940*/  LEA.HI.X.SX32 R35, R40, R41, 0x1, P2 ;  /* 0x0000002928237211 */ /* 0x000fe400010f0eff */
[C---:B------:R-:W-:Y:S02]  /*7950*/  LEA R38, R51.reuse, R36, 0x1 ;  /* 0x0000002433267211 */ /* 0x040fe400078e08ff */
[-C--:B-1----:R-:W-:Y:S01]  /*7960*/  LEA R6, P2, R46, R45.reuse, 0x1 ;  /* 0x0000002d2e067211 */ /* 0x082fe200078408ff */
[----:B------:R4:W-:Y:S01]  /*7970*/  STG.E.U16 desc[UR8][R34.64], R33 ;  /* 0x0000002122007986 */ /* 0x0009e2000c101508 */
[----:B------:R-:W-:Y:S01]  /*7980*/  LEA R8, P3, R36, R45, 0x1 ;  /* 0x0000002d24087211 */ /* 0x000fe200078608ff */
[----:B--2---:R-:W-:Y:S01]  /*7990*/  IMAD R10, R51, 0x2, R38 ;  /* 0x00000002330a7824 */ /* 0x004fe200078e0226 */
[-C--:B------:R-:W-:Y:S02]  /*79a0*/  LEA.HI.X.SX32 R7, R46, R41.reuse, 0x1, P2 ;  /* 0x000000292e077211 */ /* 0x080fe400010f0eff */
[----:B------:R-:W-:-:S02]  /*79b0*/  LEA.HI.X.SX32 R9, R36, R41, 0x1, P3 ;  /* 0x0000002924097211 */ /* 0x000fc400018f0eff */
[----:B------:R-:W-:Y:S01]  /*79c0*/  LEA R40, R51, R10, 0x1 ;  /* 0x0000000a33287211 */ /* 0x000fe200078e08ff */
[----:B------:R0:W-:Y:S01]  /*79d0*/  STG.E.U16 desc[UR8][R6.64], R37 ;  /* 0x0000002506007986 */ /* 0x0001e2000c101508 */
[----:B------:R-:W-:Y:S02]  /*79e0*/  LEA R36, P2, R38, R45, 0x1 ;  /* 0x0000002d26247211 */ /* 0x000fe400078408ff */
[----:B------:R-:W-:Y:S01]  /*79f0*/  PRMT R43, R11, 0x7632, R43 ;  /* 0x000076320b2b7816 */ /* 0x000fe2000000002b */
[----:B------:R-:W-:Y:S01]  /*7a00*/  IMAD R42, R51, 0x2, R40 ;  /* 0x00000002332a7824 */ /* 0x000fe200078e0228 */
[----:B------:R-:W-:Y:S01]  /*7a10*/  STG.E.U16 desc[UR8][R8.64], R39 ;  /* 0x0000002708007986 */ /* 0x000fe2000c101508 */
[----:B----4-:R-:W-:-:S03]  /*7a20*/  PRMT R33, R13, 0x7632, R33 ;  /* 0x000076320d217816 */ /* 0x010fc60000000021 */
[C---:B------:R-:W-:Y:S02]  /*7a30*/  LEA R44, R51.reuse, R42, 0x1 ;  /* 0x0000002a332c7211 */ /* 0x040fe400078e08ff */
[----:B------:R-:W-:Y:S02]  /*7a40*/  LEA R34, P3, R42, R45, 0x1 ;  /* 0x0000002d2a227211 */ /* 0x000fe400078608ff */
[----:B0-----:R-:W-:Y:S01]  /*7a50*/  LEA.HI.X.SX32 R37, R38, R41, 0x1, P2 ;  /* 0x0000002926257211 */ /* 0x001fe200010f0eff */
[C---:B------:R-:W-:Y:S01]  /*7a60*/  IMAD R38, R51.reuse, 0x2, R44 ;  /* 0x0000000233267824 */ /* 0x040fe200078e022c */
[----:B------:R-:W-:Y:S02]  /*7a70*/  LEA R4, P2, R10, R45, 0x1 ;  /* 0x0000002d0a047211 */ /* 0x000fe400078408ff */
[----:B------:R-:W-:Y:S01]  /*7a80*/  LEA.HI.X.SX32 R35, R42, R41, 0x1, P3 ;  /* 0x000000292a237211 */ /* 0x000fe200018f0eff */
[----:B------:R0:W-:Y:S01]  /*7a90*/  STG.E.U16 desc[UR8][R36.64], R43 ;  /* 0x0000002b24007986 */ /* 0x0001e2000c101508 */
[----:B------:R-:W-:-:S02]  /*7aa0*/  LEA R46, R51, R38, 0x1 ;  /* 0x00000026332e7211 */ /* 0x000fc400078e08ff */
[----:B------:R-:W-:Y:S02]  /*7ab0*/  LEA.HI.X.SX32 R5, R10, R41, 0x1, P2 ;  /* 0x000000290a057211 */ /* 0x000fe400010f0eff */
[C---:B------:R-:W-:Y:S01]  /*7ac0*/  LEA R10, P2, R40.reuse, R45, 0x1 ;  /* 0x0000002d280a7211 */ /* 0x040fe200078408ff */
[C---:B------:R-:W-:Y:S02]  /*7ad0*/  IMAD R52, R51.reuse, 0x2, R46 ;  /* 0x0000000233347824 */ /* 0x040fe400078e022e */
[----:B------:R1:W-:Y:S01]  /*7ae0*/  STG.E.U16 desc[UR8][R4.64], R12 ;  /* 0x0000000c04007986 */ /* 0x0003e2000c101508 */
[----:B------:R-:W-:Y:S02]  /*7af0*/  LEA.HI.X.SX32 R11, R40, R41, 0x1, P2 ;  /* 0x00000029280b7211 */ /* 0x000fe400010f0eff */
[----:B------:R-:W-:Y:S02]  /*7b00*/  LEA R40, R51, R52, 0x1 ;  /* 0x0000003433287211 */ /* 0x000fe400078e08ff */
[C---:B------:R-:W-:Y:S01]  /*7b10*/  LEA R6, P2, R44.reuse, R45, 0x1 ;  /* 0x0000002d2c067211 */ /* 0x040fe200078408ff */
[----:B------:R2:W-:Y:S01]  /*7b20*/  STG.E.U16 desc[UR8][R10.64], R13 ;  /* 0x0000000d0a007986 */ /* 0x0005e2000c101508 */
[----:B0-----:R-:W-:Y:S01]  /*7b30*/  PRMT R37, R15, 0x7632, R37 ;  /* 0x000076320f257816 */ /* 0x001fe20000000025 */
[----:B------:R-:W-:Y:S01]  /*7b40*/  IMAD R42, R51, 0x2, R40 ;  /* 0x00000002332a7824 */ /* 0x000fe200078e0228 */
[----:B------:R-:W-:Y:S01]  /*7b50*/  LEA.HI.X.SX32 R7, R44, R41, 0x1, P2 ;  /* 0x000000292c077211 */ /* 0x000fe200010f0eff */
[----:B------:R0:W-:Y:S01]  /*7b60*/  STG.E.U16 desc[UR8][R34.64], R14 ;  /* 0x0000000e22007986 */ /* 0x0001e2000c101508 */
[----:B------:R-:W-:-:S02]  /*7b70*/  LEA R8, P2, R38, R45, 0x1 ;  /* 0x0000002d26087211 */ /* 0x000fc400078408ff */
[C---:B------:R-:W-:Y:S01]  /*7b80*/  LEA R54, R51.reuse, R42, 0x1 ;  /* 0x0000002a33367211 */ /* 0x040fe200078e08ff */
[----:B------:R4:W-:Y:S01]  /*7b90*/  STG.E.U16 desc[UR8][R6.64], R15 ;  /* 0x0000000f06007986 */ /* 0x0009e2000c101508 */
[----:B------:R-:W-:Y:S02]  /*7ba0*/  LEA.HI.X.SX32 R9, R38, R41, 0x1, P2 ;  /* 0x0000002926097211 */ /* 0x000fe400010f0eff */
[----:B-1----:R-:W-:Y:S01]  /*7bb0*/  LEA R4, P2, R46, R45, 0x1 ;  /* 0x0000002d2e047211 */ /* 0x002fe200078408ff */
[C---:B------:R-:W-:Y:S01]  /*7bc0*/  IMAD R36, R51.reuse, 0x2, R54 ;  /* 0x0000000233247824 */ /* 0x040fe200078e0236 */
[----:B--2---:R-:W-:Y:S02]  /*7bd0*/  PRMT R11, R12, 0x7632, R11 ;  /* 0x000076320c0b7816 */ /* 0x004fe4000000000b */
[----:B------:R-:W-:Y:S02]  /*7be0*/  LEA.HI.X.SX32 R5, R46, R41, 0x1, P2 ;  /* 0x000000292e057211 */ /* 0x000fe400010f0eff */
[----:B------:R-:W-:Y:S01]  /*7bf0*/  LEA R44, R51, R36, 0x1 ;  /* 0x00000024332c7211 */ /* 0x000fe200078e08ff */
[----:B------:R1:W-:Y:S01]  /*7c00*/  STG.E.U16 desc[UR8][R8.64], R11 ;  /* 0x0000000b08007986 */ /* 0x0003e2000c101508 */
[----:B------:R-:W-:-:S02]  /*7c10*/  LEA R10, P3, R52, R45, 0x1 ;  /* 0x0000002d340a7211 */ /* 0x000fc400078608ff */
[----:B------:R-:W-:Y:S01]  /*7c20*/  LEA R12, P2, R40, R45, 0x1 ;  /* 0x0000002d280c7211 */ /* 0x000fe200078408ff */
[C---:B0-----:R-:W-:Y:S01]  /*7c30*/  IMAD R34, R51.reuse, 0x2, R44 ;  /* 0x0000000233227824 */ /* 0x041fe200078e022c */
[----:B------:R-:W-:Y:S01]  /*7c40*/  PRMT R35, R14, 0x7632, R35 ;  /* 0x000076320e237816 */ /* 0x000fe20000000023 */
[----:B------:R0:W-:Y:S01]  /*7c50*/  STG.E.U16 desc[UR8][R4.64], R33 ;  /* 0x0000002104007986 */ /* 0x0001e2000c101508 */
[----:B------:R-:W-:Y:S02]  /*7c60*/  LEA.HI.X.SX32 R13, R40, R41, 0x1, P2 ;  /* 0x00000029280d7211 */ /* 0x000fe400010f0eff */
[C---:B------:R-:W-:Y:S02]  /*7c70*/  LEA R38, R51.reuse, R34, 0x1 ;  /* 0x0000002233267211 */ /* 0x040fe400078e08ff */
[----:B----4-:R-:W-:Y:S02]  /*7c80*/  LEA R6, P2, R42, R45, 0x1 ;  /* 0x0000002d2a067211 */ /* 0x010fe400078408ff */
[-C--:B-1----:R-:W-:Y:S01]  /*7c90*/  LEA.HI.X.SX32 R11, R52, R41.reuse, 0x1, P3 ;  /* 0x00000029340b7211 */ /* 0x082fe200018f0eff */
[----:B------:R-:W-:Y:S01]  /*7ca0*/  IMAD R46, R51, 0x2, R38 ;  /* 0x00000002332e7824 */ /* 0x000fe200078e0226 */
[----:B------:R-:W-:-:S02]  /*7cb0*/  LEA.HI.X.SX32 R7, R42, R41, 0x1, P2 ;  /* 0x000000292a077211 */ /* 0x000fc400010f0eff */
[C---:B------:R-:W-:Y:S01]  /*7cc0*/  LEA R8, P2, R54.reuse, R45, 0x1 ;  /* 0x0000002d36087211 */ /* 0x040fe200078408ff */
[----:B------:R1:W-:Y:S01]  /*7cd0*/  STG.E.U16 desc[UR8][R10.64], R35 ;  /* 0x000000230a007986 */ /* 0x0003e2000c101508 */
[C---:B------:R-:W-:Y:S02]  /*7ce0*/  LEA R52, R51.reuse, R46, 0x1 ;  /* 0x0000002e33347211 */ /* 0x040fe400078e08ff */
[----:B------:R-:W-:Y:S01]  /*7cf0*/  LEA.HI.X.SX32 R9, R54, R41, 0x1, P2 ;  /* 0x0000002936097211 */ /* 0x000fe200010f0eff */
[----:B------:R2:W-:Y:S01]  /*7d00*/  STG.E.U16 desc[UR8][R12.64], R37 ;  /* 0x000000250c007986 */ /* 0x0005e2000c101508 */
[----:B------:R-:W-:Y:S01]  /*7d10*/  LEA R14, P3, R36, R45, 0x1 ;  /* 0x0000002d240e7211 */ /* 0x000fe200078608ff */
[----:B------:R-:W-:Y:S01]  /*7d20*/  IMAD R40, R51, 0x2, R52 ;  /* 0x0000000233287824 */ /* 0x000fe200078e0234 */
[----:B0-----:R-:W-:Y:S01]  /*7d30*/  PRMT R5, R24, 0x7632, R5 ;  /* 0x0000763218057816 */ /* 0x001fe20000000005 */
[----:B------:R0:W-:Y:S01]  /*7d40*/  STG.E.U16 desc[UR8][R6.64], R24 ;  /* 0x0000001806007986 */ /* 0x0001e2000c101508 */
[----:B------:R-:W-:-:S02]  /*7d50*/  LEA.HI.X.SX32 R15, R36, R41, 0x1, P3 ;  /* 0x00000029240f7211 */ /* 0x000fc400018f0eff */
[C---:B------:R-:W-:Y:S01]  /*7d60*/  LEA R56, R51.reuse, R40, 0x1 ;  /* 0x0000002833387211 */ /* 0x040fe200078e08ff */
[----:B------:R4:W-:Y:S01]  /*7d70*/  STG.E.U16 desc[UR8][R8.64], R25 ;  /* 0x0000001908007986 */ /* 0x0009e2000c101508 */
[----:B-1----:R-:W-:Y:S02]  /*7d80*/  LEA R10, P2, R44, R45, 0x1 ;  /* 0x0000002d2c0a7211 */ /* 0x002fe400078408ff */
[----:B------:R-:W-:Y:S01]  /*7d90*/  PRMT R35, R26, 0x7632, R35 ;  /* 0x000076321a237816 */ /* 0x000fe20000000023 */
[C---:B------:R-:W-:Y:S01]  /*7da0*/  IMAD R42, R51.reuse, 0x2, R56 ;  /* 0x00000002332a7824 */ /* 0x040fe200078e0238 */
[----:B------:R-:W-:Y:S01]  /*7db0*/  LEA.HI.X.SX32 R11, R44, R41, 0x1, P2 ;  /* 0x000000292c0b7211 */ /* 0x000fe200010f0eff */
[----:B------:R1:W-:Y:S01]  /*7dc0*/  STG.E.U16 desc[UR8][R14.64], R26 ;  /* 0x0000001a0e007986 */ /* 0x0003e2000c101508 */
[----:B--2---:R-:W-:Y:S02]  /*7dd0*/  LEA R12, P3, R38, R45, 0x1 ;  /* 0x0000002d260c7211 */ /* 0x004fe400078608ff */
[----:B------:R-:W-:Y:S01]  /*7de0*/  LEA R54, R51, R42, 0x1 ;  /* 0x0000002a33367211 */ /* 0x000fe200078e08ff */
[----:B------:R-:W-:Y:S01]  /*7df0*/  STG.E.U16 desc[UR8][R10.64], R27 ;  /* 0x0000001b0a007986 */ /* 0x000fe2000c101508 */
[----:B0-----:R-:W-:-:S02]  /*7e00*/  PRMT R7, R25, 0x7632, R7 ;  /* 0x0000763219077816 */ /* 0x001fc40000000007 */
[----:B----4-:R-:W-:Y:S01]  /*7e10*/  LEA R8, P2, R34, R45, 0x1 ;  /* 0x0000002d22087211 */ /* 0x010fe200078408ff */
[C---:B------:R-:W-:Y:S01]  /*7e20*/  IMAD R36, R51.reuse, 0x2, R54 ;  /* 0x0000000233247824 */ /* 0x040fe200078e0236 */
[-C--:B------:R-:W-:Y:S02]  /*7e30*/  LEA.HI.X.SX32 R13, R38, R41.reuse, 0x1, P3 ;  /* 0x00000029260d7211 */ /* 0x080fe400018f0eff */
[----:B------:R-:W-:Y:S02]  /*7e40*/  LEA.HI.X.SX32 R9, R34, R41, 0x1, P2 ;  /* 0x0000002922097211 */ /* 0x000fe400010f0eff */
[C---:B------:R-:W-:Y:S02]  /*7e50*/  LEA R58, R51.reuse, R36, 0x1 ;  /* 0x00000024333a7211 */ /* 0x040fe400078e08ff */
[-C--:B------:R-:W-:Y:S01]  /*7e60*/  LEA R6, P3, R40, R45.reuse, 0x1 ;  /* 0x0000002d28067211 */ /* 0x080fe200078608ff */
[----:B------:R0:W-:Y:S01]  /*7e70*/  STG.E.U16 desc[UR8][R8.64], R5 ;  /* 0x0000000508007986 */ /* 0x0001e2000c101508 */
[C---:B-1----:R-:W-:Y:S01]  /*7e80*/  LEA R14, P2, R46.reuse, R45, 0x1 ;  /* 0x0000002d2e0e7211 */ /* 0x042fe200078408ff */
[----:B------:R-:W-:Y:S01]  /*7e90*/  IMAD R60, R51, 0x2, R58 ;  /* 0x00000002333c7824 */ /* 0x000fe200078e023a */
[----:B------:R-:W-:Y:S01]  /*7ea0*/  PRMT R33, R27, 0x7632, R33 ;  /* 0x000076321b217816 */ /* 0x000fe20000000021 */
[----:B------:R1:W-:Y:S01]  /*7eb0*/  STG.E.U16 desc[UR8][R12.64], R7 ;  /* 0x000000070c007986 */ /* 0x0003e2000c101508 */
[----:B------:R-:W-:-:S02]  /*7ec0*/  LEA.HI.X.SX32 R15, R46, R41, 0x1, P2 ;  /* 0x000000292e0f7211 */ /* 0x000fc400010f0eff */
[C---:B------:R-:W-:Y:S02]  /*7ed0*/  LEA R44, R51.reuse, R60, 0x1 ;  /* 0x0000003c332c7211 */ /* 0x040fe400078e08ff */
[C---:B------:R-:W-:Y:S01]  /*7ee0*/  LEA R4, P2, R52.reuse, R45, 0x1 ;  /* 0x0000002d34047211 */ /* 0x040fe200078408ff */
[----:B------:R2:W-:Y:S02]  /*7ef0*/  STG.E.U16 desc[UR8][R14.64], R35 ;  /* 0x000000230e007986 */ /* 0x0005e4000c101508 */
[C---:B------:R-:W-:Y:S01]  /*7f00*/  IMAD R62, R51.reuse, 0x2, R44 ;  /* 0x00000002333e7824 */ /* 0x040fe200078e022c */
[----:B0-----:R-:W-:Y:S02]  /*7f10*/  LEA.HI.X.SX32 R5, R52, R41, 0x1, P2 ;  /* 0x0000002934057211 */ /* 0x001fe400010f0eff */
[----:B------:R-:W-:Y:S02]  /*7f20*/  LEA R8, P2, R56, R45, 0x1 ;  /* 0x0000002d38087211 */ /* 0x000fe400078408ff */
[----:B------:R-:W-:Y:S01]  /*7f30*/  LEA R64, R51, R62, 0x1 ;  /* 0x0000003e33407211 */ /* 0x000fe200078e08ff */
[----:B------:R-:W-:Y:S01]  /*7f40*/  STG.E.U16 desc[UR8][R4.64], R33 ;  /* 0x0000002104007986 */ /* 0x000fe2000c101508 */
[----:B-1----:R-:W-:-:S02]  /*7f50*/  LEA.HI.X.SX32 R7, R40, R41, 0x1, P3 ;  /* 0x0000002928077211 */ /* 0x002fc400018f0eff */
[----:B------:R-:W-:Y:S01]  /*7f60*/  LEA.HI.X.SX32 R9, R56, R41, 0x1, P2 ;  /* 0x0000002938097211 */ /* 0x000fe200010f0eff */
[C---:B------:R-:W-:Y:S01]  /*7f70*/  IMAD R66, R51.reuse, 0x2, R64 ;  /* 0x0000000233427824 */ /* 0x040fe200078e0240 */
[-C--:B--2---:R-:W-:Y:S01]  /*7f80*/  LEA R14, P2, R36, R45.reuse, 0x1 ;  /* 0x0000002d240e7211 */ /* 0x084fe200078408ff */
[----:B---3--:R-:W-:Y:S01]  /*7f90*/  STG.E.U16 desc[UR8][R6.64], R16 ;  /* 0x0000001006007986 */ /* 0x008fe2000c101508 */
[----:B------:R-:W-:Y:S02]  /*7fa0*/  LEA R10, P3, R42, R45, 0x1 ;  /* 0x0000002d2a0a7211 */ /* 0x000fe400078608ff */
[C---:B------:R-:W-:Y:S01]  /*7fb0*/  LEA R68, R51.reuse, R66, 0x1 ;  /* 0x0000004233447211 */ /* 0x040fe200078e08ff */
[----:B------:R-:W0:Y:S01]  /*7fc0*/  LDS.128 R4, [R50] ;  /* 0x0000000032047984 */ /* 0x000e220000000c00 */
[----:B------:R-:W-:Y:S02]  /*7fd0*/  LEA.HI.X.SX32 R15, R36, R41, 0x1, P2 ;  /* 0x00000029240f7211 */ /* 0x000fe400010f0eff */
[----:B------:R-:W-:Y:S01]  /*7fe0*/  LEA R38, P2, R44, R45, 0x1 ;  /* 0x0000002d2c267211 */ /* 0x000fe200078408ff */
[----:B------:R-:W-:Y:S01]  /*7ff0*/  IMAD R70, R51, 0x2, R68 ;  /* 0x0000000233467824 */ /* 0x000fe200078e0244 */
[-C--:B------:R-:W-:Y:S01]  /*8000*/  LEA.HI.X.SX32 R11, R42, R41.reuse, 0x1, P3 ;  /* 0x000000292a0b7211 */ /* 0x080fe200018f0eff */
[----:B------:R1:W-:Y:S01]  /*8010*/  STG.E.U16 desc[UR8][R8.64], R17 ;  /* 0x0000001108007986 */ /* 0x0003e2000c101508 */
[----:B------:R-:W-:-:S02]  /*8020*/  LEA.HI.X.SX32 R39, R44, R41, 0x1, P2 ;  /* 0x000000292c277211 */ /* 0x000fc400010f0eff */
[C---:B------:R-:W-:Y:S01]  /*8030*/  LEA R40, R51.reuse, R70, 0x1 ;  /* 0x0000004633287211 */ /* 0x040fe200078e08ff */
[----:B------:R2:W-:Y:S01]  /*8040*/  STG.E.U16 desc[UR8][R10.64], R18 ;  /* 0x000000120a007986 */ /* 0x0005e2000c101508 */
[-C--:B------:R-:W-:Y:S02]  /*8050*/  LEA R12, P4, R54, R45.reuse, 0x1 ;  /* 0x0000002d360c7211 */ /* 0x080fe400078808ff */
[-C--:B------:R-:W-:Y:S01]  /*8060*/  LEA R24, P3, R58, R45.reuse, 0x1 ;  /* 0x0000002d3a187211 */ /* 0x080fe200078608ff */
[C---:B------:R-:W-:Y:S01]  /*8070*/  IMAD R72, R51.reuse, 0x2, R40 ;  /* 0x0000000233487824 */ /* 0x040fe200078e0228 */
[----:B------:R-:W-:Y:S02]  /*8080*/  LEA R42, P2, R66, R45, 0x1 ;  /* 0x0000002d422a7211 */ /* 0x000fe400078408ff */
[----:B------:R-:W-:Y:S02]  /*8090*/  LEA.HI.X.SX32 R13, R54, R41, 0x1, P4 ;  /* 0x00000029360d7211 */ /* 0x000fe400020f0eff */
[----:B------:R-:W-:-:S02]  /*80a0*/  LEA R74, R51, R72, 0x1 ;  /* 0x00000048334a7211 */ /* 0x000fc400078e08ff */
[-C--:B------:R-:W-:Y:S01]  /*80b0*/  LEA.HI.X.SX32 R25, R58, R41.reuse, 0x1, P3 ;  /* 0x000000293a197211 */ /* 0x080fe200018f0eff */
[----:B------:R3:W-:Y:S01]  /*80c0*/  STG.E.U16 desc[UR8][R12.64], R19 ;  /* 0x000000130c007986 */ /* 0x0007e2000c101508 */
[----:B------:R-:W-:Y:S01]  /*80d0*/  LEA.HI.X.SX32 R43, R66, R41, 0x1, P2 ;  /* 0x00000029422b7211 */ /* 0x000fe200010f0eff */
[C---:B------:R-:W-:Y:S01]  /*80e0*/  IMAD R76, R51.reuse, 0x2, R74 ;  /* 0x00000002334c7824 */ /* 0x040fe200078e024a */
[-C--:B------:R-:W-:Y:S02]  /*80f0*/  LEA R26, P4, R60, R45.reuse, 0x1 ;  /* 0x0000002d3c1a7211 */ /* 0x080fe400078808ff */
[----:B------:R-:W-:Y:S02]  /*8100*/  LEA R58, P2, R40, R45, 0x1 ;  /* 0x0000002d283a7211 */ /* 0x000fe400078408ff */
[----:B------:R-:W-:Y:S02]  /*8110*/  LEA R78, R51, R76, 0x1 ;  /* 0x0000004c334e7211 */ /* 0x000fe400078e08ff */
[----:B------:R-:W-:-:S02]  /*8120*/  LEA.HI.X.SX32 R27, R60, R41, 0x1, P4 ;  /* 0x000000293c1b7211 */ /* 0x000fc400020f0eff */
[----:B------:R-:W-:Y:S01]  /*8130*/  LEA.HI.X.SX32 R59, R40, R41, 0x1, P2 ;  /* 0x00000029283b7211 */ /* 0x000fe200010f0eff */
[C---:B------:R-:W-:Y:S01]  /*8140*/  IMAD R80, R51.reuse, 0x2, R78 ;  /* 0x0000000233507824 */ /* 0x040fe200078e024e */
[-C--:B------:R-:W-:Y:S02]  /*8150*/  LEA R34, P4, R64, R45.reuse, 0x1 ;  /* 0x0000002d40227211 */ /* 0x080fe400078808ff */
[----:B------:R-:W-:Y:S02]  /*8160*/  LEA R36, P3, R62, R45, 0x1 ;  /* 0x0000002d3e247211 */ /* 0x000fe400078608ff */
[C---:B------:R-:W-:Y:S02]  /*8170*/  LEA R44, R51.reuse, R80, 0x1 ;  /* 0x00000050332c7211 */ /* 0x040fe400078e08ff */
[----:B------:R-:W-:Y:S02]  /*8180*/  LEA.HI.X.SX32 R35, R64, R41, 0x1, P4 ;  /* 0x0000002940237211 */ /* 0x000fe400020f0eff */
[----:B------:R-:W-:Y:S01]  /*8190*/  LEA R52, P4, R70, R45, 0x1 ;  /* 0x0000002d46347211 */ /* 0x000fe200078808ff */
[----:B------:R-:W-:Y:S01]  /*81a0*/  IMAD R82, R51, 0x2, R44 ;  /* 0x0000000233527824 */ /* 0x000fe200078e022c */
[----:B------:R-:W-:-:S02]  /*81b0*/  LEA.HI.X.SX32 R37, R62, R41, 0x1, P3 ;  /* 0x000000293e257211 */ /* 0x000fc400018f0eff */
[----:B------:R-:W-:Y:S02]  /*81c0*/  LEA R46, P3, R68, R45, 0x1 ;  /* 0x0000002d442e7211 */ /* 0x000fe400078608ff */
[C---:B------:R-:W-:Y:S02]  /*81d0*/  LEA R84, R51.reuse, R82, 0x1 ;  /* 0x0000005233547211 */ /* 0x040fe400078e08ff */
[----:B------:R-:W-:Y:S02]  /*81e0*/  LEA.HI.X.SX32 R53, R70, R41, 0x1, P4 ;  /* 0x0000002946357211 */ /* 0x000fe400020f0eff */
[-C--:B------:R-:W-:Y:S01]  /*81f0*/  LEA R54, P4, R74, R45.reuse, 0x1 ;  /* 0x0000002d4a367211 */ /* 0x080fe200078808ff */
[----:B------:R-:W-:Y:S01]  /*8200*/  IMAD R86, R51, 0x2, R84 ;  /* 0x0000000233567824 */ /* 0x000fe200078e0254 */
[----:B------:R-:W-:Y:S02]  /*8210*/  LEA R64, P2, R76, R45, 0x1 ;  /* 0x0000002d4c407211 */ /* 0x000fe400078408ff */
[----:B------:R-:W-:-:S02]  /*8220*/  LEA.HI.X.SX32 R47, R68, R41, 0x1, P3 ;  /* 0x00000029442f7211 */ /* 0x000fc400018f0eff */
[C---:B------:R-:W-:Y:S02]  /*8230*/  LEA R40, R51.reuse, R86, 0x1 ;  /* 0x0000005633287211 */ /* 0x040fe400078e08ff */
[----:B------:R-:W-:Y:S02]  /*8240*/  LEA R56, P3, R72, R45, 0x1 ;  /* 0x0000002d48387211 */ /* 0x000fe400078608ff */
[-C--:B------:R-:W-:Y:S01]  /*8250*/  LEA.HI.X.SX32 R55, R74, R41.reuse, 0x1, P4 ;  /* 0x000000294a377211 */ /* 0x080fe200020f0eff */
[C---:B------:R-:W-:Y:S01]  /*8260*/  IMAD R88, R51.reuse, 0x2, R40 ;  /* 0x0000000233587824 */ /* 0x040fe200078e0228 */
[----:B------:R-:W-:Y:S02]  /*8270*/  LEA.HI.X.SX32 R65, R76, R41, 0x1, P2 ;  /* 0x000000294c417211 */ /* 0x000fe400010f0eff */
[----:B------:R-:W-:Y:S02]  /*8280*/  LEA R60, P4, R80, R45, 0x1 ;  /* 0x0000002d503c7211 */ /* 0x000fe400078808ff */
[----:B------:R-:W-:-:S02]  /*8290*/  LEA R90, R51, R88, 0x1 ;  /* 0x00000058335a7211 */ /* 0x000fc400078e08ff */
[----:B------:R-:W-:Y:S02]  /*82a0*/  LEA R66, P2, R44, R45, 0x1 ;  /* 0x0000002d2c427211 */ /* 0x000fe400078408ff */
[----:B------:R-:W-:Y:S01]  /*82b0*/  LEA.HI.X.SX32 R57, R72, R41, 0x1, P3 ;  /* 0x0000002948397211 */ /* 0x000fe200018f0eff */
[----:B------:R-:W-:Y:S01]  /*82c0*/  IMAD R92, R51, 0x2, R90 ;  /* 0x00000002335c7824 */ /* 0x000fe200078e025a */
[----:B------:R-:W-:Y:S02]  /*82d0*/  LEA R62, P3, R78, R45, 0x1 ;  /* 0x0000002d4e3e7211 */ /* 0x000fe400078608ff */
[-C--:B------:R-:W-:Y:S02]  /*82e0*/  LEA.HI.X.SX32 R61, R80, R41.reuse, 0x1, P4 ;  /* 0x00000029503d7211 */ /* 0x080fe400020f0eff */
[----:B------:R-:W-:Y:S02]  /*82f0*/  LEA.HI.X.SX32 R67, R44, R41, 0x1, P2 ;  /* 0x000000292c437211 */ /* 0x000fe400010f0eff */
[----:B------:R-:W-:-:S02]  /*8300*/  LEA R68, P4, R84, R45, 0x1 ;  /* 0x0000002d54447211 */ /* 0x000fc400078808ff */
[C---:B------:R-:W-:Y:S02]  /*8310*/  LEA R44, R51.reuse, R92, 0x1 ;  /* 0x0000005c332c7211 */ /* 0x040fe400078e08ff */
[----:B------:R-:W-:Y:S02]  /*8320*/  LEA.HI.X.SX32 R63, R78, R41, 0x1, P3 ;  /* 0x000000294e3f7211 */ /* 0x000fe400018f0eff */
[----:B------:R-:W-:Y:S01]  /*8330*/  LEA R70, P3, R82, R45, 0x1 ;  /* 0x0000002d52467211 */ /* 0x000fe200078608ff */
[----:B------:R-:W-:Y:S01]  /*8340*/  IMAD R94, R51, 0x2, R44 ;  /* 0x00000002335e7824 */ /* 0x000fe200078e022c */
[----:B------:R-:W-:Y:S02]  /*8350*/  LEA.HI.X.SX32 R69, R84, R41, 0x1, P4 ;  /* 0x0000002954457211 */ /* 0x000fe400020f0eff */
[----:B------:R-:W-:Y:S02]  /*8360*/  LEA R72, P4, R88, R45, 0x1 ;  /* 0x0000002d58487211 */ /* 0x000fe400078808ff */
[----:B------:R-:W-:-:S02]  /*8370*/  LEA.HI.X.SX32 R71, R82, R41, 0x1, P3 ;  /* 0x0000002952477211 */ /* 0x000fc400018f0eff */
[----:B------:R-:W-:Y:S02]  /*8380*/  LEA R74, P3, R40, R45, 0x1 ;  /* 0x0000002d284a7211 */ /* 0x000fe400078608ff */
[----:B------:R-:W-:Y:S02]  /*8390*/  LEA.HI.X.SX32 R73, R88, R41, 0x1, P4 ;  /* 0x0000002958497211 */ /* 0x000fe400020f0eff */
[----:B------:R-:W-:Y:S02]  /*83a0*/  LEA R76, P2, R86, R45, 0x1 ;  /* 0x0000002d564c7211 */ /* 0x000fe400078408ff */
[C---:B------:R-:W-:Y:S02]  /*83b0*/  LEA R88, R51.reuse, R94, 0x1 ;  /* 0x0000005e33587211 */ /* 0x040fe400078e08ff */
[----:B------:R-:W-:Y:S02]  /*83c0*/  LEA.HI.X.SX32 R75, R40, R41, 0x1, P3 ;  /* 0x00000029284b7211 */ /* 0x000fe400018f0eff */
[----:B------:R-:W-:Y:S01]  /*83d0*/  LEA R80, P3, R92, R45, 0x1 ;  /* 0x0000002d5c507211 */ /* 0x000fe200078608ff */
[----:B------:R-:W-:Y:S01]  /*83e0*/  IMAD R96, R51, 0x2, R88 ;  /* 0x0000000233607824 */ /* 0x000fe200078e0258 */
[----:B------:R-:W-:-:S02]  /*83f0*/  LEA.HI.X.SX32 R77, R86, R41, 0x1, P2 ;  /* 0x00000029564d7211 */ /* 0x000fc400010f0eff */
[----:B------:R-:W-:Y:S02]  /*8400*/  LEA R82, P2, R90, R45, 0x1 ;  /* 0x0000002d5a527211 */ /* 0x000fe400078408ff */
[----:B------:R-:W-:Y:S02]  /*8410*/  LEA.HI.X.SX32 R81, R92, R41, 0x1, P3 ;  /* 0x000000295c517211 */ /* 0x000fe400018f0eff */
[----:B------:R-:W-:Y:S02]  /*8420*/  LEA R84, P3, R88, R45, 0x1 ;  /* 0x0000002d58547211 */ /* 0x000fe400078608ff */
[----:B------:R-:W-:Y:S02]  /*8430*/  LEA.HI.X.SX32 R83, R90, R41, 0x1, P2 ;  /* 0x000000295a537211 */ /* 0x000fe400010f0eff */
[----:B-1----:R-:W-:Y:S02]  /*8440*/  PRMT R9, R16, 0x7632, R9 ;  /* 0x0000763210097816 */ /* 0x002fe40000000009 */
[----:B------:R-:W-:-:S02]  /*8450*/  LEA R90, R51, R96, 0x1 ;  /* 0x00000060335a7211 */ /* 0x000fc400078e08ff */
[----:B--2---:R-:W-:Y:S01]  /*8460*/  PRMT R11, R17, 0x7632, R11 ;  /* 0x00007632110b7816 */ /* 0x004fe2000000000b */
[----:B------:R-:W-:Y:S01]  /*8470*/  STG.E.U16 desc[UR8][R14.64], R9 ;  /* 0x000000090e007986 */ /* 0x000fe2000c101508 */
[----:B------:R-:W-:Y:S02]  /*8480*/  LEA.HI.X.SX32 R85, R88, R41, 0x1, P3 ;  /* 0x0000002958557211 */ /* 0x000fe400018f0eff */
[----:B------:R-:W-:Y:S01]  /*8490*/  PRMT R51, R18, 0x7632, R51 ;  /* 0x0000763212337816 */ /* 0x000fe20000000033 */
[----:B------:R-:W-:Y:S01]  /*84a0*/  STG.E.U16 desc[UR8][R24.64], R11 ;  /* 0x0000000b18007986 */ /* 0x000fe2000c101508 */
[----:B------:R-:W-:Y:S02]  /*84b0*/  PRMT R88, R19, 0x7632, R88 ;  /* 0x0000763213587816 */ /* 0x000fe40000000058 */
[----:B-----5:R-:W-:Y:S01]  /*84c0*/  PRMT R8, R28, 0x7632, R8 ;  /* 0x000076321c087816 */ /* 0x020fe20000000008 */
[----:B------:R1:W-:Y:S01]  /*84d0*/  STG.E.U16 desc[UR8][R26.64], R51 ;  /* 0x000000331a007986 */ /* 0x0003e2000c101508 */
[----:B------:R-:W-:-:S02]  /*84e0*/  PRMT R10, R29, 0x7632, R10 ;  /* 0x000076321d0a7816 */ /* 0x000fc4000000000a */
[----:B---3--:R-:W-:Y:S01]  /*84f0*/  PRMT R12, R30, 0x7632, R12 ;  /* 0x000076321e0c7816 */ /* 0x008fe2000000000c */
[----:B------:R2:W-:Y:S01]  /*8500*/  STG.E.U16 desc[UR8][R38.64], R88 ;  /* 0x0000005826007986 */ /* 0x0005e2000c101508 */
[-C--:B------:R-:W-:Y:S02]  /*8510*/  LEA R78, P4, R44, R45.reuse, 0x1 ;  /* 0x0000002d2c4e7211 */ /* 0x080fe400078808ff */
[----:B------:R-:W-:Y:S01]  /*8520*/  LEA R86, P2, R94, R45, 0x1 ;  /* 0x0000002d5e567211 */ /* 0x000fe200078408ff */
[----:B------:R3:W-:Y:S01]  /*8530*/  STG.E.U16 desc[UR8][R36.64], R28 ;  /* 0x0000001c24007986 */ /* 0x0007e2000c101508 */
[----:B------:R-:W-:Y:S02]  /*8540*/  LEA.HI.X.SX32 R79, R44, R41, 0x1, P4 ;  /* 0x000000292c4f7211 */ /* 0x000fe400020f0eff */
[----:B------:R-:W-:Y:S01]  /*8550*/  LEA R44, P4, R96, R45, 0x1 ;  /* 0x0000002d602c7211 */ /* 0x000fe200078808ff */
[----:B------:R4:W-:Y:S01]  /*8560*/  STG.E.U16 desc[UR8][R34.64], R29 ;  /* 0x0000001d22007986 */ /* 0x0009e2000c101508 */
[----:B-1----:R-:W-:-:S02]  /*8570*/  PRMT R27, R31, 0x7632, R27 ;  /* 0x000076321f1b7816 */ /* 0x002fc4000000001b */
[----:B------:R-:W-:Y:S01]  /*8580*/  LEA R40, P5, R90, R45, 0x1 ;  /* 0x0000002d5a287211 */ /* 0x000fe200078a08ff */
[----:B------:R0:W-:Y:S01]  /*8590*/  STG.E.U16 desc[UR8][R42.64], R30 ;  /* 0x0000001e2a007986 */ /* 0x0001e2000c101508 */
[----:B--2---:R-:W-:Y:S02]  /*85a0*/  PRMT R38, R22, 0x7632, R38 ;  /* 0x0000763216267816 */ /* 0x004fe40000000026 */
[-C--:B------:R-:W-:Y:S01]  /*85b0*/  LEA.HI.X.SX32 R87, R94, R41.reuse, 0x1, P2 ;  /* 0x000000295e577211 */ /* 0x080fe200010f0eff */
[----:B------:R-:W-:Y:S01]  /*85c0*/  STG.E.U16 desc[UR8][R46.64], R31 ;  /* 0x0000001f2e007986 */ /* 0x000fe2000c101508 */
[----:B---3--:R-:W-:Y:S02]  /*85d0*/  PRMT R37, R23, 0x7632, R37 ;  /* 0x0000763217257816 */ /* 0x008fe40000000025 */
[----:B------:R-:W-:Y:S01]  /*85e0*/  LEA.HI.X.SX32 R45, R96, R41, 0x1, P4 ;  /* 0x00000029602d7211 */ /* 0x000fe200020f0eff */
[----:B------:R1:W-:Y:S01]  /*85f0*/  STG.E.U16 desc[UR8][R52.64], R8 ;  /* 0x0000000834007986 */ /* 0x0003e2000c101508 */
[----:B----4-:R-:W-:-:S02]  /*8600*/  PRMT R35, R20, 0x7632, R35 ;  /* 0x0000763214237816 */ /* 0x010fc40000000023 */
[----:B------:R-:W-:Y:S01]  /*8610*/  PRMT R34, R21, 0x7632, R34 ;  /* 0x0000763215227816 */ /* 0x000fe20000000022 */
[----:B------:R-:W-:Y:S01]  /*8620*/  STG.E.U16 desc[UR8][R58.64], R10 ;  /* 0x0000000a3a007986 */ /* 0x000fe2000c101508 */
[----:B0-----:R-:W-:Y:S02]  /*8630*/  PRMT R43, R4, 0x7632, R43 ;  /* 0x00007632042b7816 */ /* 0x001fe4000000002b */
[----:B------:R-:W-:Y:S01]  /*8640*/  PRMT R42, R5, 0x7632, R42 ;  /* 0x00007632052a7816 */ /* 0x000fe2000000002a */
[----:B------:R-:W-:Y:S01]  /*8650*/  STG.E.U16 desc[UR8][R56.64], R12 ;  /* 0x0000000c38007986 */ /* 0x000fe2000c101508 */
[----:B------:R-:W-:-:S03]  /*8660*/  LEA.HI.X.SX32 R41, R90, R41, 0x1, P5 ;  /* 0x000000295a297211 */ /* 0x000fc600028f0eff */
[----:B------:R-:W-:Y:S01]  /*8670*/  STG.E.U16 desc[UR8][R54.64], R27 ;  /* 0x0000001b36007986 */ /* 0x000fe2000c101508 */
[----:B-1----:R-:W0:Y:S03]  /*8680*/  LDC.64 R8, c[0x0][0x3a0] ;  /* 0x0000e800ff087b82 */ /* 0x002e260000000a00 */
[----:B------:R1:W-:Y:S04]  /*8690*/  STG.E.U16 desc[UR8][R64.64], R20 ;  /* 0x0000001440007986 */ /* 0x0003e8000c101508 */
[----:B------:R-:W-:Y:S04]  /*86a0*/  STG.E.U16 desc[UR8][R62.64], R21 ;  /* 0x000000153e007986 */ /* 0x000fe8000c101508 */
[----:B------:R2:W-:Y:S04]  /*86b0*/  STG.E.U16 desc[UR8][R60.64], R22 ;  /* 0x000000163c007986 */ /* 0x0005e8000c101508 */
[----:B------:R-:W-:Y:S01]  /*86c0*/  STG.E.U16 desc[UR8][R66.64], R23 ;  /* 0x0000001742007986 */ /* 0x000fe2000c101508 */
[----:B-1----:R-:W-:-:S03]  /*86d0*/  PRMT R20, R7, 0x7632, R20 ;  /* 0x0000763207147816 */ /* 0x002fc60000000014 */
[----:B------:R-:W-:Y:S04]  /*86e0*/  STG.E.U16 desc[UR8][R70.64], R35 ;  /* 0x0000002346007986 */ /* 0x000fe8000c101508 */
[----:B------:R-:W-:Y:S01]  /*86f0*/  STG.E.U16 desc[UR8][R68.64], R34 ;  /* 0x0000002244007986 */ /* 0x000fe2000c101508 */
[----:B--2---:R-:W-:Y:S02]  /*8700*/  PRMT R22, R6, 0x7632, R22 ;  /* 0x0000763206167816 */ /* 0x004fe40000000016 */
[----:B0-----:R-:W-:Y:S01]  /*8710*/  IADD3 R2, P1, P2, R3, UR7, R8 ;  /* 0x0000000703027c10 */ /* 0x001fe2000fa3e008 */
[----:B------:R-:W-:Y:S04]  /*8720*/  STG.E.U16 desc[UR8][R76.64], R38 ;  /* 0x000000264c007986 */ /* 0x000fe8000c101508 */
[----:B------:R-:W-:Y:S04]  /*8730*/  STG.E.U16 desc[UR8][R74.64], R37 ;  /* 0x000000254a007986 */ /* 0x000fe8000c101508 */
[----:B------:R0:W-:Y:S04]  /*8740*/  STG.E.U16 desc[UR8][R72.64], R4 ;  /* 0x0000000448007986 */ /* 0x0001e8000c101508 */
[----:B------:R1:W-:Y:S04]  /*8750*/  STG.E.U16 desc[UR8][R82.64], R5 ;  /* 0x0000000552007986 */ /* 0x0003e8000c101508 */
[----:B------:R1:W-:Y:S04]  /*8760*/  STG.E.U16 desc[UR8][R80.64], R6 ;  /* 0x0000000650007986 */ /* 0x0003e8000c101508 */
[----:B------:R1:W-:Y:S01]  /*8770*/  STG.E.U16 desc[UR8][R78.64], R7 ;  /* 0x000000074e007986 */ /* 0x0003e2000c101508 */
[----:B0-----:R-:W-:-:S02]  /*8780*/  IMAD.SHL.U32 R4, R0, 0x2, RZ ;  /* 0x0000000200047824 */ /* 0x001fc400078e00ff */
[----:B------:R-:W-:Y:S01]  /*8790*/  IMAD.HI R0, R91, 0x4, RZ ;  /* 0x000000045b007827 */ /* 0x000fe200078e02ff */
[----:B------:R1:W-:Y:S02]  /*87a0*/  STG.E.U16 desc[UR8][R86.64], R43 ;  /* 0x0000002b56007986 */ /* 0x0003e4000c101508 */
[----:B------:R-:W-:Y:S02]  /*87b0*/  LOP3.LUT R4, R4, 0x3f8, RZ, 0xc0, !PT ;  /* 0x000003f804047812 */ /* 0x000fe400078ec0ff */
[----:B------:R1:W-:Y:S01]  /*87c0*/  STG.E.U16 desc[UR8][R84.64], R42 ;  /* 0x0000002a54007986 */ /* 0x0003e2000c101508 */
[----:B------:R-:W-:-:S03]  /*87d0*/  IADD3.X R3, PT, PT, R0, UR5, R9, P1, P2 ;  /* 0x0000000500037c10 */ /* 0x000fc60008fe4409 */
[----:B------:R1:W-:Y:S04]  /*87e0*/  STG.E.U16 desc[UR8][R44.64], R22 ;  /* 0x000000162c007986 */ /* 0x0003e8000c101508 */
[----:B------:R1:W-:Y:S01]  /*87f0*/  STG.E.U16 desc[UR8][R40.64], R20 ;  /* 0x0000001428007986 */ /* 0x0003e2000c101508 */
[----:B------:R-:W-:Y:S06]  /*8800*/  BAR.SYNC.DEFER_BLOCKING 0x0 ;  /* 0x0000000000007b1d */ /* 0x000fec0000010000 */
[----:B------:R1:W-:Y:S02]  /*8810*/  STS.64 [R4+UR6], R48 ;  /* 0x0000003004007988 */ /* 0x0003e40008000a06 */
[----:B------:R-:W-:Y:S06]  /*8820*/  BAR.SYNC.DEFER_BLOCKING 0x0 ;  /* 0x0000000000007b1d */ /* 0x000fec0000010000 */
[----:B------:R-:W-:Y:S05]  /*8830*/  @P0 EXIT ;  /* 0x000000000000094d */ /* 0x000fea0003800000 */
[----:B-1----:R-:W0:Y:S04]  /*8840*/  LDS R5, [R32] ;  /* 0x0000000020057984 */ /* 0x002e280000000800 */
[----:B0-----:R-:W-:Y:S01]  /*8850*/  STG.E desc[UR8][R2.64], R5 ;  /* 0x0000000502007986 */ /* 0x001fe2000c101908 */
[----:B------:R-:W-:Y:S05]  /*8860*/  EXIT ;  /* 0x000000000000794d */ /* 0x000fea0003800000 */
.L_x_2:
[----:B------:R-:W-:-:S00]  /*8870*/  BRA `(.L_x_2) ;  /* 0xfffffffc00fc7947 */ /* 0x000fc0000383ffff */
[----:B------:R-:W-:-:S00]  /*8880*/  NOP ;  /* 0x0000000000007918 */ /* 0x000fc00000000000 */
[----:B------:R-:W-:-:S00]  /*8890*/  NOP ;  /* 0x0000000000007918 */ /* 0x000fc00000000000 */
[----:B------:R-:W-:-:S00]  /*88a0*/  NOP ;  /* 0x0000000000007918 */ /* 0x000fc00000000000 */
[----:B------:R-:W-:-:S00]  /*88b0*/  NOP ;  /* 0x0000000000007918 */ /* 0x000fc00000000000 */
[----:B------:R-:W-:-:S00]  /*88c0*/  NOP ;  /* 0x0000000000007918 */ /* 0x000fc00000000000 */
[----:B------:R-:W-:-:S00]  /*88d0*/  NOP ;  /* 0x0000000000007918 */ /* 0x000fc00000000000 */
[----:B------:R-:W-:-:S00]  /*88e0*/  NOP ;  /* 0x0000000000007918 */ /* 0x000fc00000000000 */
[----:B------:R-:W-:-:S00]  /*88f0*/  NOP ;  /* 0x0000000000007918 */ /* 0x000fc00000000000 */
.L_x_3:


//--------------------- .nv.global.init           --------------------------
	.section	.nv.global.init,"aw",@progbits
.nv.global.init:
	.type		_$_str,@object
	.size		_$_str,(.L_0 - _$_str)
_$_str:
        /*0000*/ 	.byte	0x5f, 0x5f, 0x43, 0x55, 0x44, 0x41, 0x5f, 0x46, 0x54, 0x5a, 0x00
.L_0:


//--------------------- .nv.shared.attn_fwd       --------------------------
	.section	.nv.shared.attn_fwd,"aw",@nobits
	.sectionflags	@""
	.align	16
	.zero		1024


//--------------------- .nv.shared.reserved.0     --------------------------
	.section	.nv.shared.reserved.0,"aw",@nobits
	.weak		__nv_reservedSMEM_offset_0_alias
	.size		__nv_reservedSMEM_offset_0_alias, 0, 64
	.other		__nv_reservedSMEM_offset_0_alias,@"STO_CUDA_RESERVED_SHARED STV_DEFAULT"
__nv_reservedSMEM_offset_0_alias:
	.zero		0
	.zero		64


//--------------------- .nv.constant0.attn_fwd    --------------------------
	.section	.nv.constant0.attn_fwd,"a",@progbits
	.sectionflags	@""
	.align	4
.nv.constant0.attn_fwd:
	.zero		1032


//--------------------- SYMBOLS --------------------------

	.type		.nv.reservedSmem.offset0,@object
	.size		.nv.reservedSmem.offset0,0x4
	.type		.nv.reservedSmem.cap,@object
	.size		.nv.reservedSmem.cap,0x4
